	.target	sm_100a

	.elftype	@"ET_EXEC"


//--------------------- .note.nv.tkinfo           --------------------------
	.section	.note.nv.tkinfo,"",@"SHT_NOTE"
	.sectionflags	@"SHF_NOTE_NV_TKINFO"
	.tkinfo
        /*0018*/ 	.word	0x00000081
        /*0030*/ 	.string	""
        /*0030*/ 	.string	"ptxas-blackwell"
        /*0030*/ 	.string	"Cuda compilation tools, release 12.9, V12.9.86"
        /*0030*/ 	.string	"Build cuda_12.9.r12.9/compiler.36037853_0"
        /*0030*/ 	.string	"-v  -suppress-debug-info  -lineinfo  -arch sm_100a "



//--------------------- .note.nv.cuver            --------------------------
	.section	.note.nv.cuver,"",@"SHT_NOTE"
	.sectionflags	@"SHF_NOTE_NV_CUVER"
        /*0018*/ 	.short	0x0001
        /*001a*/ 	.short	0x0064
        /*001c*/ 	.short	0x0001
        /*001e*/ 	.short	0x0000
        /*0020*/ 	.short	0x0001
        /*0022*/ 	.short	0x0000


//--------------------- .nv.info                  --------------------------
	.section	.nv.info,"",@"SHT_CUDA_INFO"
	.align	4


	//----- nvinfo : EIATTR_REGCOUNT
	.align		4
        /*0000*/ 	.byte	0x04, 0x2f
        /*0002*/ 	.short	(.L_4 - .L_3)
	.align		4
.L_3:
        /*0004*/ 	.word	index@(gluon_tcgen05)
        /*0008*/ 	.word	0x00000047


	//----- nvinfo : EIATTR_FRAME_SIZE
	.align		4
.L_4:
        /*000c*/ 	.byte	0x04, 0x11
        /*000e*/ 	.short	(.L_6 - .L_5)
	.align		4
.L_5:
        /*0010*/ 	.word	index@($__internal_2_$__cuda_sm10x_tcgen05_guardrail_trap_unallocated_columns_being_dealloced)
        /*0014*/ 	.word	0x00000000


	//----- nvinfo : EIATTR_FRAME_SIZE
	.align		4
.L_6:
        /*0018*/ 	.byte	0x04, 0x11
        /*001a*/ 	.short	(.L_8 - .L_7)
	.align		4
.L_7:
        /*001c*/ 	.word	index@($__internal_1_$__cuda_sm10x_tcgen05_guardrail_trap_phase_invalid_during_alloc)
        /*0020*/ 	.word	0x00000000


	//----- nvinfo : EIATTR_FRAME_SIZE
	.align		4
.L_8:
        /*0024*/ 	.byte	0x04, 0x11
        /*0026*/ 	.short	(.L_10 - .L_9)
	.align		4
.L_9:
        /*0028*/ 	.word	index@($__internal_0_$__cuda_sm10x_tcgen05_guardrail_trap_col_being_dealloced_not_returned_by_alloc)
        /*002c*/ 	.word	0x00000000


	//----- nvinfo : EIATTR_FRAME_SIZE
	.align		4
.L_10:
        /*0030*/ 	.byte	0x04, 0x11
        /*0032*/ 	.short	(.L_12 - .L_11)
	.align		4
.L_11:
        /*0034*/ 	.word	index@(gluon_tcgen05)
        /*0038*/ 	.word	0x00000000


	//----- nvinfo : EIATTR_MIN_STACK_SIZE
	.align		4
.L_12:
        /*003c*/ 	.byte	0x04, 0x12
        /*003e*/ 	.short	(.L_14 - .L_13)
	.align		4
.L_13:
        /*0040*/ 	.word	index@(gluon_tcgen05)
        /*0044*/ 	.word	0x00000000
.L_14:


//--------------------- .nv.info.gluon_tcgen05    --------------------------
	.section	.nv.info.gluon_tcgen05,"",@"SHT_CUDA_INFO"
	.sectionflags	@""
	.align	4


	//----- nvinfo : EIATTR_CUDA_API_VERSION
	.align		4
        /*0000*/ 	.byte	0x04, 0x37
        /*0002*/ 	.short	(.L_16 - .L_15)
.L_15:
        /*0004*/ 	.word	0x00000081


	//----- nvinfo : EIATTR_KPARAM_INFO
	.align		4
.L_16:
        /*0008*/ 	.byte	0x04, 0x17
        /*000a*/ 	.short	(.L_18 - .L_17)
.L_17:
        /*000c*/ 	.word	0x00000000
        /*0010*/ 	.short	0x000a
        /*0012*/ 	.short	0x0048
        /*0014*/ 	.byte	0x00, 0xf4, 0x21, 0x00


	//----- nvinfo : EIATTR_KPARAM_INFO
	.align		4
.L_18:
        /*0018*/ 	.byte	0x04, 0x17
        /*001a*/ 	.short	(.L_20 - .L_19)
.L_19:
        /*001c*/ 	.word	0x00000000
        /*0020*/ 	.short	0x0009
        /*0022*/ 	.short	0x0040
        /*0024*/ 	.byte	0x00, 0xf4, 0x21, 0x00


	//----- nvinfo : EIATTR_KPARAM_INFO
	.align		4
.L_20:
        /*0028*/ 	.byte	0x04, 0x17
        /*002a*/ 	.short	(.L_22 - .L_21)
.L_21:
        /*002c*/ 	.word	0x00000000
        /*0030*/ 	.short	0x0008
        /*0032*/ 	.short	0x0038
        /*0034*/ 	.byte	0x00, 0xf0, 0x21, 0x00


	//----- nvinfo : EIATTR_KPARAM_INFO
	.align		4
.L_22:
        /*0038*/ 	.byte	0x04, 0x17
        /*003a*/ 	.short	(.L_24 - .L_23)
.L_23:
        /*003c*/ 	.word	0x00000000
        /*0040*/ 	.short	0x0007
        /*0042*/ 	.short	0x0030
        /*0044*/ 	.byte	0x00, 0xf0, 0x21, 0x00


	//----- nvinfo : EIATTR_KPARAM_INFO
	.align		4
.L_24:
        /*0048*/ 	.byte	0x04, 0x17
        /*004a*/ 	.short	(.L_26 - .L_25)
.L_25:
        /*004c*/ 	.word	0x00000000
        /*0050*/ 	.short	0x0006
        /*0052*/ 	.short	0x0028
        /*0054*/ 	.byte	0x00, 0xf0, 0x21, 0x00


	//----- nvinfo : EIATTR_KPARAM_INFO
	.align		4
.L_26:
        /*0058*/ 	.byte	0x04, 0x17
        /*005a*/ 	.short	(.L_28 - .L_27)
.L_27:
        /*005c*/ 	.word	0x00000000
        /*0060*/ 	.short	0x0005
        /*0062*/ 	.short	0x0020
        /*0064*/ 	.byte	0x00, 0xf0, 0x11, 0x00


	//----- nvinfo : EIATTR_KPARAM_INFO
	.align		4
.L_28:
        /*0068*/ 	.byte	0x04, 0x17
        /*006a*/ 	.short	(.L_30 - .L_29)
.L_29:
        /*006c*/ 	.word	0x00000000
        /*0070*/ 	.short	0x0004
        /*0072*/ 	.short	0x001c
        /*0074*/ 	.byte	0x00, 0xf0, 0x11, 0x00


	//----- nvinfo : EIATTR_KPARAM_INFO
	.align		4
.L_30:
        /*0078*/ 	.byte	0x04, 0x17
        /*007a*/ 	.short	(.L_32 - .L_31)
.L_31:
        /*007c*/ 	.word	0x00000000
        /*0080*/ 	.short	0x0003
        /*0082*/ 	.short	0x0018
        /*0084*/ 	.byte	0x00, 0xf0, 0x11, 0x00


	//----- nvinfo : EIATTR_KPARAM_INFO
	.align		4
.L_32:
        /*0088*/ 	.byte	0x04, 0x17
        /*008a*/ 	.short	(.L_34 - .L_33)
.L_33:
        /*008c*/ 	.word	0x00000000
        /*0090*/ 	.short	0x0002
        /*0092*/ 	.short	0x0010
        /*0094*/ 	.byte	0x00, 0xf4, 0x21, 0x00


	//----- nvinfo : EIATTR_KPARAM_INFO
	.align		4
.L_34:
        /*0098*/ 	.byte	0x04, 0x17
        /*009a*/ 	.short	(.L_36 - .L_35)
.L_35:
        /*009c*/ 	.word	0x00000000
        /*00a0*/ 	.short	0x0001
        /*00a2*/ 	.short	0x0008
        /*00a4*/ 	.byte	0x00, 0xf4, 0x21, 0x00


	//----- nvinfo : EIATTR_KPARAM_INFO
	.align		4
.L_36:
        /*00a8*/ 	.byte	0x04, 0x17
        /*00aa*/ 	.short	(.L_38 - .L_37)
.L_37:
        /*00ac*/ 	.word	0x00000000
        /*00b0*/ 	.short	0x0000
        /*00b2*/ 	.short	0x0000
        /*00b4*/ 	.byte	0x00, 0xf4, 0x21, 0x00


	//----- nvinfo : EIATTR_AT_ENTRY_FRAGMENTS
	.align		4
.L_38:
        /*00b8*/ 	.byte	0x04, 0x4f
        /*00ba*/ 	.short	(.L_40 - .L_39)


	//   ....[0]....
.L_39:
        /*00bc*/ 	.word	0x00000004


	//----- nvinfo : EIATTR_RESERVED_SMEM_USED
	.align		4
.L_40:
        /*00c0*/ 	.byte	0x01, 0x41
	.zero		2


	//----- nvinfo : EIATTR_SPARSE_MMA_MASK
	.align		4
        /*00c4*/ 	.byte	0x03, 0x50
        /*00c6*/ 	.short	0x0000


	//----- nvinfo : EIATTR_TCGEN05_1CTA_USED
	.align		4
        /*00c8*/ 	.byte	0x01, 0x51
	.zero		2


	//----- nvinfo : EIATTR_MAXREG_COUNT
	.align		4
        /*00cc*/ 	.byte	0x03, 0x1b
        /*00ce*/ 	.short	0x00ff


	//----- nvinfo : EIATTR_NUM_BARRIERS
	.align		4
        /*00d0*/ 	.byte	0x02, 0x4c
        /*00d2*/ 	.byte	0x01
	.zero		1


	//----- nvinfo : EIATTR_INT_WARP_WIDE_INSTR_OFFSETS
	.align		4
        /*00d4*/ 	.byte	0x04, 0x31
        /*00d6*/ 	.short	(.L_42 - .L_41)


	//   ....[0]....
.L_41:
        /*00d8*/ 	.word	0x00001750


	//   ....[1]....
        /*00dc*/ 	.word	0x00001770


	//   ....[2]....
        /*00e0*/ 	.word	0x000017f0


	//   ....[3]....
        /*00e4*/ 	.word	0x00001bb0


	//   ....[4]....
        /*00e8*/ 	.word	0x00001bc0


	//   ....[5]....
        /*00ec*/ 	.word	0x00001bd0


	//   ....[6]....
        /*00f0*/ 	.word	0x00001be0


	//   ....[7]....
        /*00f4*/ 	.word	0x00001e60


	//   ....[8]....
        /*00f8*/ 	.word	0x00001e70


	//   ....[9]....
        /*00fc*/ 	.word	0x00001ff0


	//   ....[10]....
        /*0100*/ 	.word	0x00002040


	//   ....[11]....
        /*0104*/ 	.word	0x00002050


	//   ....[12]....
        /*0108*/ 	.word	0x00002080


	//   ....[13]....
        /*010c*/ 	.word	0x00002290


	//   ....[14]....
        /*0110*/ 	.word	0x000022a0


	//   ....[15]....
        /*0114*/ 	.word	0x000025f0


	//   ....[16]....
        /*0118*/ 	.word	0x00002600


	//   ....[17]....
        /*011c*/ 	.word	0x00002af0


	//   ....[18]....
        /*0120*/ 	.word	0x00002b40


	//----- nvinfo : EIATTR_COOP_GROUP_MASK_REGIDS
	.align		4
.L_42:
        /*0124*/ 	.byte	0x04, 0x29
        /*0126*/ 	.short	(.L_44 - .L_43)


	//   ....[0]....
.L_43:
        /*0128*/ 	.word	0xffffffff


	//   ....[1]....
        /*012c*/ 	.word	0xffffffff


	//   ....[2]....
        /*0130*/ 	.word	0xffffffff


	//   ....[3]....
        /*0134*/ 	.word	0xffffffff


	//   ....[4]....
        /*0138*/ 	.word	0xffffffff


	//   ....[5]....
        /*013c*/ 	.word	0xffffffff


	//   ....[6]....
        /*0140*/ 	.word	0xffffffff


	//   ....[7]....
        /*0144*/ 	.word	0xffffffff


	//   ....[8]....
        /*0148*/ 	.word	0xffffffff


	//   ....[9]....
        /*014c*/ 	.word	0xffffffff


	//----- nvinfo : EIATTR_COOP_GROUP_INSTR_OFFSETS
	.align		4
.L_44:
        /*0150*/ 	.byte	0x04, 0x28
        /*0152*/ 	.short	(.L_46 - .L_45)


	//   ....[0]....
.L_45:
        /*0154*/ 	.word	0x00000050


	//   ....[1]....
        /*0158*/ 	.word	0x00000310


	//   ....[2]....
        /*015c*/ 	.word	0x00000500


	//   ....[3]....
        /*0160*/ 	.word	0x000009a0


	//   ....[4]....
        /*0164*/ 	.word	0x00000ae0


	//   ....[5]....
        /*0168*/ 	.word	0x00000fe0


	//   ....[6]....
        /*016c*/ 	.word	0x00001120


	//   ....[7]....
        /*0170*/ 	.word	0x00001610


	//   ....[8]....
        /*0174*/ 	.word	0x00002980


	//   ....[9]....
        /*0178*/ 	.word	0x00002bf0


	//----- nvinfo : EIATTR_VRC_CTA_INIT_COUNT
	.align		4
.L_46:
        /*017c*/ 	.byte	0x02, 0x4a
        /*017e*/ 	.byte	0x80
	.zero		1


	//----- nvinfo : EIATTR_MBARRIER_INSTR_OFFSETS
	.align		4
        /*0180*/ 	.byte	0x04, 0x39
        /*0182*/ 	.short	(.L_48 - .L_47)


	//   ....[0]....
.L_47:
        /*0184*/ 	.word	0x00001810
        /*0188*/ 	.word	0x000000ff
        /*018c*/ 	.word	0x0000c000
        /*0190*/ 	.short	0x0100
        /*0192*/ 	.byte	0x08
	.zero		1


	//   ....[1]....
        /*0194*/ 	.word	0x00001820
        /*0198*/ 	.word	0x000000ff
        /*019c*/ 	.word	0x0000c020
        /*01a0*/ 	.short	0x0100
        /*01a2*/ 	.byte	0x08
	.zero		1


	//   ....[2]....
        /*01a4*/ 	.word	0x000018d0
        /*01a8*/ 	.word	0x000000ff
        /*01ac*/ 	.word	0x0000c008
        /*01b0*/ 	.short	0x0100
        /*01b2*/ 	.byte	0x08
	.zero		1


	//   ....[3]....
        /*01b4*/ 	.word	0x000018e0
        /*01b8*/ 	.word	0x000000ff
        /*01bc*/ 	.word	0x0000c028
        /*01c0*/ 	.short	0x0100
        /*01c2*/ 	.byte	0x08
	.zero		1


	//   ....[4]....
        /*01c4*/ 	.word	0x000019c0
        /*01c8*/ 	.word	0x000000ff
        /*01cc*/ 	.word	0x0000c010
        /*01d0*/ 	.short	0x0100
        /*01d2*/ 	.byte	0x08
	.zero		1


	//   ....[5]....
        /*01d4*/ 	.word	0x000019d0
        /*01d8*/ 	.word	0x000000ff
        /*01dc*/ 	.word	0x0000c030
        /*01e0*/ 	.short	0x0100
        /*01e2*/ 	.byte	0x08
	.zero		1


	//   ....[6]....
        /*01e4*/ 	.word	0x00001ae0
        /*01e8*/ 	.word	0x000000ff
        /*01ec*/ 	.word	0x0000c018
        /*01f0*/ 	.short	0x0100
        /*01f2*/ 	.byte	0x08
	.zero		1


	//   ....[7]....
        /*01f4*/ 	.word	0x00001af0
        /*01f8*/ 	.word	0x000000ff
        /*01fc*/ 	.word	0x0000c038
        /*0200*/ 	.short	0x0100
        /*0202*/ 	.byte	0x08
	.zero		1


	//   ....[8]....
        /*0204*/ 	.word	0x00001cc0
        /*0208*/ 	.word	0x000000ff
        /*020c*/ 	.word	0x0000c000
        /*0210*/ 	.short	0x010a
        /*0212*/ 	.byte	0x08
	.zero		1


	//   ....[9]....
        /*0214*/ 	.word	0x00001ec0
        /*0218*/ 	.word	0x000000ff
        /*021c*/ 	.word	0x0000c020
        /*0220*/ 	.short	0x010a
        /*0222*/ 	.byte	0x08
	.zero		1


	//   ....[10]....
        /*0224*/ 	.word	0x000020f0
        /*0228*/ 	.word	0x000000ff
        /*022c*/ 	.word	0x0000c000
        /*0230*/ 	.short	0x010a
        /*0232*/ 	.byte	0x1c
	.zero		1


	//   ....[11]....
        /*0234*/ 	.word	0x000022e0
        /*0238*/ 	.word	0x000000ff
        /*023c*/ 	.word	0x0000c020
        /*0240*/ 	.short	0x010a
        /*0242*/ 	.byte	0x1c
	.zero		1


	//   ....[12]....
        /*0244*/ 	.word	0x000023b0
        /*0248*/ 	.word	0x000000ff
        /*024c*/ 	.word	0x0000c000
        /*0250*/ 	.short	0x0108
        /*0252*/ 	.byte	0x08
	.zero		1


	//   ....[13]....
        /*0254*/ 	.word	0x000023c0
        /*0258*/ 	.word	0x000000ff
        /*025c*/ 	.word	0x0000c020
        /*0260*/ 	.short	0x0108
        /*0262*/ 	.byte	0x08
	.zero		1


	//   ....[14]....
        /*0264*/ 	.word	0x00002410
        /*0268*/ 	.word	0x000000ff
        /*026c*/ 	.word	0x0000c008
        /*0270*/ 	.short	0x0108
        /*0272*/ 	.byte	0x08
	.zero		1


	//   ....[15]....
        /*0274*/ 	.word	0x00002420
        /*0278*/ 	.word	0x000000ff
        /*027c*/ 	.word	0x0000c028
        /*0280*/ 	.short	0x0108
        /*0282*/ 	.byte	0x08
	.zero		1


	//   ....[16]....
        /*0284*/ 	.word	0x00002470
        /*0288*/ 	.word	0x000000ff
        /*028c*/ 	.word	0x0000c010
        /*0290*/ 	.short	0x0108
        /*0292*/ 	.byte	0x08
	.zero		1


	//   ....[17]....
        /*0294*/ 	.word	0x00002480
        /*0298*/ 	.word	0x000000ff
        /*029c*/ 	.word	0x0000c030
        /*02a0*/ 	.short	0x0108
        /*02a2*/ 	.byte	0x08
	.zero		1


	//   ....[18]....
        /*02a4*/ 	.word	0x000024d0
        /*02a8*/ 	.word	0x000000ff
        /*02ac*/ 	.word	0x0000c018
        /*02b0*/ 	.short	0x0108
        /*02b2*/ 	.byte	0x08
	.zero		1


	//   ....[19]....
        /*02b4*/ 	.word	0x000024e0
        /*02b8*/ 	.word	0x000000ff
        /*02bc*/ 	.word	0x0000c038
        /*02c0*/ 	.short	0x0108
        /*02c2*/ 	.byte	0x08
	.zero		1


	//   ....[20]....
        /*02c4*/ 	.word	0x00002c10
        /*02c8*/ 	.word	0x000000ff
        /*02cc*/ 	.word	0x0000c000
        /*02d0*/ 	.short	0x010a
        /*02d2*/ 	.byte	0x08
	.zero		1


	//   ....[21]....
        /*02d4*/ 	.word	0x00002c40
        /*02d8*/ 	.word	0x000000ff
        /*02dc*/ 	.word	0x0000c020
        /*02e0*/ 	.short	0x010a
        /*02e2*/ 	.byte	0x08
	.zero		1


	//   ....[22]....
        /*02e4*/ 	.word	0x00002c70
        /*02e8*/ 	.word	0x000000ff
        /*02ec*/ 	.word	0x0000c000
        /*02f0*/ 	.short	0x010a
        /*02f2*/ 	.byte	0x1c
	.zero		1


	//   ....[23]....
        /*02f4*/ 	.word	0x00002ca0
        /*02f8*/ 	.word	0x000000ff
        /*02fc*/ 	.word	0x0000c020
        /*0300*/ 	.short	0x010a
        /*0302*/ 	.byte	0x1c
	.zero		1


	//----- nvinfo : EIATTR_NUM_MBARRIERS
	.align		4
.L_48:
        /*0304*/ 	.byte	0x03, 0x38
        /*0306*/ 	.short	0x0008


	//----- nvinfo : EIATTR_EXIT_INSTR_OFFSETS
	.align		4
        /*0308*/ 	.byte	0x04, 0x1c
        /*030a*/ 	.short	(.L_50 - .L_49)


	//   ....[0]....
.L_49:
        /*030c*/ 	.word	0x00002c00


	//----- nvinfo : EIATTR_REQNTID
	.align		4
.L_50:
        /*0310*/ 	.byte	0x04, 0x10
        /*0312*/ 	.short	(.L_52 - .L_51)
.L_51:
        /*0314*/ 	.word	0x00000080
        /*0318*/ 	.word	0x00000001
        /*031c*/ 	.word	0x00000001


	//----- nvinfo : EIATTR_CRS_STACK_SIZE
	.align		4
.L_52:
        /*0320*/ 	.byte	0x04, 0x1e
        /*0322*/ 	.short	(.L_54 - .L_53)
.L_53:
        /*0324*/ 	.word	0x00000000


	//----- nvinfo : EIATTR_CBANK_PARAM_SIZE
	.align		4
.L_54:
        /*0328*/ 	.byte	0x03, 0x19
        /*032a*/ 	.short	0x0050


	//----- nvinfo : EIATTR_PARAM_CBANK
	.align		4
        /*032c*/ 	.byte	0x04, 0x0a
        /*032e*/ 	.short	(.L_56 - .L_55)
	.align		4
.L_55:
        /*0330*/ 	.word	index@(.nv.constant0.gluon_tcgen05)
        /*0334*/ 	.short	0x0380
        /*0336*/ 	.short	0x0050


	//----- nvinfo : EIATTR_SW_WAR
	.align		4
.L_56:
        /*0338*/ 	.byte	0x04, 0x36
        /*033a*/ 	.short	(.L_58 - .L_57)
.L_57:
        /*033c*/ 	.word	0x00000008
.L_58:


//--------------------- .nv.compat                --------------------------
	.section	.nv.compat,"",@"SHT_CUDA_COMPAT_INFO"
	.align	4
        /*0000*/ 	.byte	0x02, 0x02, 0x02, 0x00, 0x02, 0x05, 0x05, 0x00, 0x02, 0x03, 0x03, 0x00, 0x02, 0x06, 0x01, 0x00


//--------------------- .nv.callgraph             --------------------------
	.section	.nv.callgraph,"",@"SHT_CUDA_CALLGRAPH"
	.align	4
	.sectionentsize	8
	.align		4
        /*0000*/ 	.word	0x00000000
	.align		4
        /*0004*/ 	.word	0xffffffff
	.align		4
        /*0008*/ 	.word	0x00000000
	.align		4
        /*000c*/ 	.word	0xfffffffe
	.align		4
        /*0010*/ 	.word	0x00000000
	.align		4
        /*0014*/ 	.word	0xfffffffd
	.align		4
        /*0018*/ 	.word	0x00000000
	.align		4
        /*001c*/ 	.word	0xfffffffc


//--------------------- .text.gluon_tcgen05       --------------------------
	.section	.text.gluon_tcgen05,"ax",@progbits
	.align	128
        .global         gluon_tcgen05
        .type           gluon_tcgen05,@function
        .size           gluon_tcgen05,(.L_x_85 - gluon_tcgen05)
        .other          gluon_tcgen05,@"STO_CUDA_ENTRY STV_DEFAULT"
gluon_tcgen05:
.text.gluon_tcgen05:
[----:B------:R-:W1:Y:S01]  /*0000*/  LDC R1, c[0x0][0x37c] ;  /* 0x0000df00ff017b82 */ /* 0x000e620000000800 */
[----:B------:R-:W2:Y:S02]  /*0010*/  S2R R0, SR_TID.X ;  /* 0x0000000000007919 */ /* 0x000ea40000002100 */
[----:B--2---:R-:W-:-:S13]  /*0020*/  ISETP.GE.U32.AND P2, PT, R0, 0x20, PT ;  /* 0x000000200000780c */ /* 0x004fda0003f46070 */
[----:B------:R-:W-:Y:S05]  /*0030*/  @P2 BRA `(.L_x_0) ;  /* 0x0000000000b82947 */ /* 0x000fea0003800000 */
[----:B------:R-:W2:Y:S01]  /*0040*/  S2UR UR6, SR_CgaCtaId ;  /* 0x00000000000679c3 */ /* 0x000ea20000008800 */
[----:B------:R-:W-:Y:S01]  /*0050*/  NOP ;  /* 0x0000000000007918 */ /* 0x000fe20000000000 */
[----:B------:R-:W-:Y:S02]  /*0060*/  UMOV UR4, 0x40 ;  /* 0x0000004000047882 */ /* 0x000fe40000000000 */
[----:B--2---:R-:W-:-:S09]  /*0070*/  ULEA UR4, UR6, UR4, 0x18 ;  /* 0x0000000406047291 */ /* 0x004fd2000f8ec0ff */
[----:B------:R-:W2:Y:S01]  /*0080*/  LDS.U8 R2, [UR4] ;  /* 0x00000004ff027984 */ /* 0x000ea20008000000 */
[----:B------:R-:W-:Y:S02]  /*0090*/  UMOV UR4, 0x400 ;  /* 0x0000040000047882 */ /* 0x000fe40000000000 */
[----:B------:R-:W-:Y:S01]  /*00a0*/  ULEA UR4, UR6, UR4, 0x18 ;  /* 0x0000000406047291 */ /* 0x000fe2000f8ec0ff */
[----:B--2---:R-:W-:-:S13]  /*00b0*/  ISETP.NE.AND P0, PT, R2, RZ, PT ;  /* 0x000000ff0200720c */ /* 0x004fda0003f05270 */
[----:B------:R-:W-:Y:S05]  /*00c0*/  @P0 BRA `(.L_x_1) ;  /* 0x00000000007c0947 */ /* 0x000fea0003800000 */
[----:B------:R-:W-:-:S13]  /*00d0*/  ELECT P0, URZ, PT ;  /* 0x0000000000ff782f */ /* 0x000fda0003800000 */
[----:B------:R-:W-:Y:S05]  /*00e0*/  @!P0 BRA `(.L_x_2) ;  /* 0x0000000000848947 */ /* 0x000fea0003800000 */
[----:B------:R-:W-:Y:S01]  /*00f0*/  UMOV UR5, 0x2 ;  /* 0x0000000200057882 */ /* 0x000fe20000000000 */
[----:B------:R-:W-:Y:S02]  /*0100*/  IMAD.MOV.U32 R5, RZ, RZ, 0x1 ;  /* 0x00000001ff057424 */ /* 0x000fe400078e00ff */
[----:B------:R-:W-:Y:S02]  /*0110*/  IMAD.MOV.U32 R3, RZ, RZ, 0x3 ;  /* 0x00000003ff037424 */ /* 0x000fe400078e00ff */
[----:B------:R-:W-:Y:S04]  /*0120*/  DEPBAR.LE SB2, 0x36 ;  /* 0x0000ad800000791a */ /* 0x000fe80000000000 */
[----:B------:R-:W2:Y:S02]  /*0130*/  UTCATOMSWS.FIND_AND_SET.ALIGN UP0, UR5, UR5 ;  /* 0x00000005000575e3 */ /* 0x000ea40008000800 */
[----:B--2---:R-:W-:-:S04]  /*0140*/  PLOP3.LUT P0, PT, PT, PT, UP0, 0x80, 0x8 ;  /* 0x000000000008781c */ /* 0x004fc80003f0f008 */
[----:B------:R-:W-:-:S04]  /*0150*/  SEL R2, RZ, 0xffffffff, !P0 ;  /* 0xffffffffff027807 */ /* 0x000fc80004000000 */
[----:B------:R-:W-:Y:S01]  /*0160*/  ISETP.NE.AND P0, PT, R2, RZ, PT ;  /* 0x000000ff0200720c */ /* 0x000fe20003f05270 */
[----:B------:R-:W-:-:S12]  /*0170*/  IMAD.U32 R2, RZ, RZ, UR5 ;  /* 0x00000005ff027e24 */ /* 0x000fd8000f8e00ff */
[----:B------:R-:W-:Y:S05]  /*0180*/  @P0 BRA `(.L_x_3) ;  /* 0x0000000000240947 */ /* 0x000fea0003800000 */
.L_x_4:
[----:B------:R-:W-:Y:S05]  /*0190*/  NANOSLEEP 0x64 ;  /* 0x000000640000795d */ /* 0x000fea0003800000 */
[----:B------:R-:W-:-:S05]  /*01a0*/  UMOV UR5, 0x2 ;  /* 0x0000000200057882 */ /* 0x000fca0000000000 */
[----:B------:R-:W-:Y:S04]  /*01b0*/  DEPBAR.LE SB2, 0x36 ;  /* 0x0000ad800000791a */ /* 0x000fe80000000000 */
[----:B------:R-:W2:Y:S02]  /*01c0*/  UTCATOMSWS.FIND_AND_SET.ALIGN UP0, UR5, UR5 ;  /* 0x00000005000575e3 */ /* 0x000ea40008000800 */
[----:B--2---:R-:W-:-:S04]  /*01d0*/  PLOP3.LUT P0, PT, PT, PT, UP0, 0x80, 0x8 ;  /* 0x000000000008781c */ /* 0x004fc80003f0f008 */
[----:B------:R-:W-:-:S04]  /*01e0*/  SEL R2, RZ, 0xffffffff, !P0 ;  /* 0xffffffffff027807 */ /* 0x000fc80004000000 */
[----:B------:R-:W-:Y:S01]  /*01f0*/  ISETP.NE.AND P0, PT, R2, RZ, PT ;  /* 0x000000ff0200720c */ /* 0x000fe20003f05270 */
[----:B------:R-:W-:-:S12]  /*0200*/  IMAD.U32 R2, RZ, RZ, UR5 ;  /* 0x00000005ff027e24 */ /* 0x000fd8000f8e00ff */
[----:B------:R-:W-:Y:S05]  /*0210*/  @!P0 BRA `(.L_x_4) ;  /* 0xfffffffc00dc8947 */ /* 0x000fea000383ffff */
.L_x_3:
[C---:B------:R-:W-:Y:S01]  /*0220*/  VIADD R4, R2.reuse, 0x10 ;  /* 0x0000001002047836 */ /* 0x040fe20000000000 */
[----:B------:R-:W-:Y:S01]  /*0230*/  UMOV UR5, 0x50 ;  /* 0x0000005000057882 */ /* 0x000fe20000000000 */
[----:B------:R-:W-:Y:S01]  /*0240*/  SHF.L.U32 R3, R3, R2, RZ ;  /* 0x0000000203037219 */ /* 0x000fe200000006ff */
[----:B------:R-:W-:Y:S01]  /*0250*/  ULEA UR5, UR6, UR5, 0x18 ;  /* 0x0000000506057291 */ /* 0x000fe2000f8ec0ff */
[----:B------:R-:W-:Y:S01]  /*0260*/  IMAD.SHL.U32 R2, R2, 0x20, RZ ;  /* 0x0000002002027824 */ /* 0x000fe200078e00ff */
[----:B------:R-:W-:-:S04]  /*0270*/  SHF.L.U32 R4, R5, R4, RZ ;  /* 0x0000000405047219 */ /* 0x000fc800000006ff */
[----:B------:R-:W-:-:S05]  /*0280*/  LOP3.LUT R3, R4, R3, RZ, 0xfc, !PT ;  /* 0x0000000304037212 */ /* 0x000fca00078efcff */
[----:B------:R2:W-:Y:S04]  /*0290*/  ATOMS.OR RZ, [UR5], R3 ;  /* 0x00000003ffff798c */ /* 0x0005e8000b000005 */
[----:B------:R2:W-:Y:S01]  /*02a0*/  STS [UR4], R2 ;  /* 0x00000002ff007988 */ /* 0x0005e20008000804 */
[----:B------:R-:W-:Y:S05]  /*02b0*/  BRA `(.L_x_2) ;  /* 0x0000000000107947 */ /* 0x000fea0003800000 */
.L_x_1:
[----:B------:R-:W-:Y:S01]  /*02c0*/  IMAD.MOV.U32 R3, RZ, RZ, -0x1 ;  /* 0xffffffffff037424 */ /* 0x000fe200078e00ff */
[----:B------:R-:W-:-:S04]  /*02d0*/  MOV R2, 0x300 ;  /* 0x0000030000027802 */ /* 0x000fc80000000f00 */
[----:B------:R2:W-:Y:S03]  /*02e0*/  STS [UR4], R3 ;  /* 0x00000003ff007988 */ /* 0x0005e60008000804 */
[----:B-12---:R-:W-:Y:S05]  /*02f0*/  CALL.REL.NOINC `($__internal_1_$__cuda_sm10x_tcgen05_guardrail_trap_phase_invalid_during_alloc) ;  /* 0x0000002800807944 */ /* 0x006fea0003c00000 */
.L_x_2:
[----:B------:R-:W-:Y:S05]  /*0300*/  WARPSYNC.ALL ;  /* 0x0000000000007948 */ /* 0x000fea0003800000 */
[----:B------:R-:W-:Y:S01]  /*0310*/  NOP ;  /* 0x0000000000007918 */ /* 0x000fe20000000000 */
.L_x_0:
[----:B------:R-:W3:Y:S08]  /*0320*/  S2UR UR4, SR_CgaCtaId ;  /* 0x00000000000479c3 */ /* 0x000ef00000008800 */
[----:B------:R-:W-:Y:S01]  /*0330*/  BAR.SYNC.DEFER_BLOCKING 0x0 ;  /* 0x0000000000007b1d */ /* 0x000fe20000010000 */
[----:B------:R-:W-:-:S05]  /*0340*/  LOP3.LUT R68, R0, 0x7f, RZ, 0xc0, !PT ;  /* 0x0000007f00447812 */ /* 0x000fca00078ec0ff */
[----:B------:R-:W-:Y:S02]  /*0350*/  UMOV UR8, 0x400 ;  /* 0x0000040000087882 */ /* 0x000fe40000000000 */
[----:B--2---:R-:W2:Y:S08]  /*0360*/  LDC R3, c[0x0][0x398] ;  /* 0x0000e600ff037b82 */ /* 0x004eb00000000800 */
[----:B------:R-:W4:Y:S01]  /*0370*/  LDC R10, c[0x0][0x3a0] ;  /* 0x0000e800ff0a7b82 */ /* 0x000f220000000800 */
[----:B---3--:R-:W-:-:S07]  /*0380*/  ULEA UR8, UR4, UR8, 0x18 ;  /* 0x0000000804087291 */ /* 0x008fce000f8ec0ff */
[----:B------:R-:W3:Y:S02]  /*0390*/  S2UR UR9, SR_CTAID.Y ;  /* 0x00000000000979c3 */ /* 0x000ee40000002600 */
[----:B------:R-:W5:Y:S06]  /*03a0*/  LDS R4, [UR8] ;  /* 0x00000008ff047984 */ /* 0x000f6c0008000800 */
[----:B------:R-:W-:Y:S06]  /*03b0*/  BAR.SYNC.DEFER_BLOCKING 0x0 ;  /* 0x0000000000007b1d */ /* 0x000fec0000010000 */
[----:B------:R-:W-:Y:S05]  /*03c0*/  @P2 BRA `(.L_x_5) ;  /* 0x0000000000182947 */ /* 0x000fea0003800000 */
[----:B------:R-:W-:Y:S01]  /*03d0*/  ELECT P0, URZ, PT ;  /* 0x0000000000ff782f */ /* 0x000fe20003800000 */
[----:B------:R-:W-:Y:S01]  /*03e0*/  IMAD.MOV.U32 R2, RZ, RZ, 0x1 ;  /* 0x00000001ff027424 */ /* 0x000fe200078e00ff */
[----:B------:R-:W-:Y:S01]  /*03f0*/  UMOV UR5, 0x40 ;  /* 0x0000004000057882 */ /* 0x000fe20000000000 */
[----:B------:R-:W-:Y:S01]  /*0400*/  UVIRTCOUNT.DEALLOC.SMPOOL 0x80 ;  /* 0x000000800000784c */ /* 0x000fe20000000000 */
[----:B------:R-:W-:-:S09]  /*0410*/  ULEA UR5, UR4, UR5, 0x18 ;  /* 0x0000000504057291 */ /* 0x000fd2000f8ec0ff */
[----:B------:R5:W-:Y:S03]  /*0420*/  @P0 STS.U8 [UR5], R2 ;  /* 0x00000002ff000988 */ /* 0x000be60008000005 */
.L_x_5:
[----:B------:R-:W5:Y:S01]  /*0430*/  S2UR UR4, SR_CTAID.Z ;  /* 0x00000000000479c3 */ /* 0x000f620000002700 */
[----:B------:R-:W4:Y:S01]  /*0440*/  LDCU UR5, c[0x0][0x370] ;  /* 0x00006e00ff0577ac */ /* 0x000f220008000800 */
[C---:B------:R-:W-:Y:S01]  /*0450*/  ISETP.GE.U32.AND P0, PT, R68.reuse, 0x20, PT ;  /* 0x000000204400780c */ /* 0x040fe20003f06070 */
[----:B--2--5:R-:W-:Y:S01]  /*0460*/  VIADD R2, R3, 0xffffffff ;  /* 0xffffffff03027836 */ /* 0x024fe20000000000 */
[C---:B------:R-:W-:Y:S01]  /*0470*/  ISETP.NE.U32.AND P3, PT, R68.reuse, RZ, PT ;  /* 0x000000ff4400720c */ /* 0x040fe20003f65070 */
[----:B------:R-:W2:Y:S01]  /*0480*/  LDCU UR6, c[0x0][0x374] ;  /* 0x00006e80ff0677ac */ /* 0x000ea20008000800 */
[----:B------:R-:W-:Y:S01]  /*0490*/  LEA R11, R68, UR8, 0x2 ;  /* 0x00000008440b7c11 */ /* 0x000fe2000f8e10ff */
[----:B----4-:R-:W-:Y:S01]  /*04a0*/  VIADD R12, R10, 0xffffffff ;  /* 0xffffffff0a0c7836 */ /* 0x010fe20000000000 */
[----:B------:R-:W4:Y:S01]  /*04b0*/  S2UR UR7, SR_CTAID.X ;  /* 0x00000000000779c3 */ /* 0x000f220000002500 */
[----:B------:R-:W5:Y:S01]  /*04c0*/  LDCU.64 UR20, c[0x0][0x3c0] ;  /* 0x00007800ff1477ac */ /* 0x000f620008000a00 */
[----:B------:R-:W-:Y:S01]  /*04d0*/  R2UR UR23, R4 ;  /* 0x00000000041772ca */ /* 0x000fe200000e0000 */
[----:B------:R-:W-:Y:S04]  /*04e0*/  BSSY.RECONVERGENT B0, `(.L_x_6) ;  /* 0x0000011000007945 */ /* 0x000fe80003800200 */
[----:B------:R3:W-:Y:S01]  /*04f0*/  @!P0 STS [R11], RZ ;  /* 0x000000ff0b008388 */ /* 0x0007e20000000800 */
[----:B------:R-:W-:-:S03]  /*0500*/  NOP ;  /* 0x0000000000007918 */ /* 0x000fc60000000000 */
[----:B------:R3:W-:Y:S02]  /*0510*/  @!P3 STS [UR8+0x24], R2 ;  /* 0x00002402ff00b988 */ /* 0x0007e40008000808 */
[----:B--23--:R-:W-:Y:S02]  /*0520*/  UIMAD UR4, UR4, UR6, UR9 ;  /* 0x00000006040472a4 */ /* 0x00cfe4000f8e0209 */
[----:B------:R2:W-:Y:S02]  /*0530*/  @!P3 STS [UR8+0x20], R12 ;  /* 0x0000200cff00b988 */ /* 0x0005e40008000808 */
[----:B----4-:R-:W-:-:S04]  /*0540*/  UIMAD UR4, UR4, UR5, UR7 ;  /* 0x00000005040472a4 */ /* 0x010fc8000f8e0207 */
[----:B------:R-:W-:-:S04]  /*0550*/  UIMAD UR4, UR4, 0x180, URZ ;  /* 0x00000180040478a4 */ /* 0x000fc8000f8e02ff */
[----:B-----5:R-:W-:-:S04]  /*0560*/  UIADD3 UR24, UP0, UPT, UR4, UR20, URZ ;  /* 0x0000001404187290 */ /* 0x020fc8000ff1e0ff */
[----:B------:R-:W-:Y:S01]  /*0570*/  ULEA.HI.X.SX32 UR25, UR4, UR21, 0x1, UP0 ;  /* 0x0000001504197291 */ /* 0x000fe200080f0eff */
[----:B--2---:R-:W-:Y:S11]  /*0580*/  @P3 BRA `(.L_x_7) ;  /* 0x0000000000183947 */ /* 0x004ff60003800000 */
[----:B------:R-:W2:Y:S01]  /*0590*/  LDS R3, [UR8+0x8] ;  /* 0x00000808ff037984 */ /* 0x000ea20008000800 */
[----:B------:R-:W3:Y:S01]  /*05a0*/  LDC.64 R6, c[0x0][0x380] ;  /* 0x0000e000ff067b82 */ /* 0x000ee20000000a00 */
[----:B------:R-:W-:Y:S02]  /*05b0*/  IMAD.MOV.U32 R4, RZ, RZ, 0x70 ;  /* 0x00000070ff047424 */ /* 0x000fe400078e00ff */
[----:B---3--:R3:W-:Y:S03]  /*05c0*/  STS.64 [UR8], R6 ;  /* 0x00000006ff007988 */ /* 0x0087e60008000a08 */
[----:B--2---:R-:W-:-:S05]  /*05d0*/  LOP3.LUT R3, R3, 0x10, R4, 0xd8, !PT ;  /* 0x0000001003037812 */ /* 0x004fca00078ed804 */
[----:B------:R3:W-:Y:S02]  /*05e0*/  STS [UR8+0x8], R3 ;  /* 0x00000803ff007988 */ /* 0x0007e40008000808 */
.L_x_7:
[----:B------:R-:W-:Y:S05]  /*05f0*/  BSYNC.RECONVERGENT B0 ;  /* 0x0000000000007941 */ /* 0x000fea0003800200 */
.L_x_6:
[----:B------:R-:W-:Y:S04]  /*0600*/  BSSY.RECONVERGENT B0, `(.L_x_8) ;  /* 0x000000a000007945 */ /* 0x000fe80003800200 */
[----:B------:R-:W-:Y:S05]  /*0610*/  @P3 BRA `(.L_x_9) ;  /* 0x0000000000203947 */ /* 0x000fea0003800000 */
[----:B---3--:R-:W2:Y:S01]  /*0620*/  LDS R3, [UR8+0x34] ;  /* 0x00003408ff037984 */ /* 0x008ea20008000800 */
[----:B------:R-:W-:Y:S02]  /*0630*/  IMAD.MOV.U32 R4, RZ, RZ, 0x1f000000 ;  /* 0x1f000000ff047424 */ /* 0x000fe400078e00ff */
[----:B------:R-:W-:Y:S01]  /*0640*/  @!P3 IMAD.MOV.U32 R5, RZ, RZ, 0x7f ;  /* 0x0000007fff05b424 */ /* 0x000fe200078e00ff */
[----:B------:R-:W3:Y:S02]  /*0650*/  @!P3 LDS R6, [UR8+0x38] ;  /* 0x00003808ff06b984 */ /* 0x000ee40008000800 */
[----:B--2---:R-:W-:Y:S02]  /*0660*/  LOP3.LUT R3, R3, 0xff000000, R4, 0xb8, !PT ;  /* 0xff00000003037812 */ /* 0x004fe400078eb804 */
[----:B---3--:R-:W-:-:S03]  /*0670*/  @!P3 LOP3.LUT R4, R6, 0xff, R5, 0xb8, !PT ;  /* 0x000000ff0604b812 */ /* 0x008fc600078eb805 */
[----:B------:R2:W-:Y:S04]  /*0680*/  STS [UR8+0x34], R3 ;  /* 0x00003403ff007988 */ /* 0x0005e80008000808 */
[----:B------:R2:W-:Y:S02]  /*0690*/  @!P3 STS [UR8+0x38], R4 ;  /* 0x00003804ff00b988 */ /* 0x0005e40008000808 */
.L_x_9:
[----:B------:R-:W-:Y:S05]  /*06a0*/  BSYNC.RECONVERGENT B0 ;  /* 0x0000000000007941 */ /* 0x000fea0003800200 */
.L_x_8:
[----:B------:R-:W-:Y:S04]  /*06b0*/  BSSY.RECONVERGENT B0, `(.L_x_10) ;  /* 0x000000e000007945 */ /* 0x000fe80003800200 */
[----:B------:R-:W-:Y:S05]  /*06c0*/  @P3 BRA `(.L_x_11) ;  /* 0x0000000000303947 */ /* 0x000fea0003800000 */
[----:B--2---:R-:W2:Y:S01]  /*06d0*/  LDS R4, [UR8+0x34] ;  /* 0x00003408ff047984 */ /* 0x004ea20008000800 */
[----:B------:R-:W4:Y:S03]  /*06e0*/  LDC.64 R8, c[0x0][0x3a8] ;  /* 0x0000ea00ff087b82 */ /* 0x000f260000000a00 */
[----:B---3--:R-:W3:Y:S01]  /*06f0*/  LDS R3, [UR8+0x1c] ;  /* 0x00001c08ff037984 */ /* 0x008ee20008000800 */
[C---:B----4-:R-:W-:Y:S01]  /*0700*/  SHF.L.U64.HI R6, R8.reuse, 0x1, R9 ;  /* 0x0000000108067819 */ /* 0x050fe20000010209 */
[----:B------:R-:W-:-:S03]  /*0710*/  IMAD.SHL.U32 R5, R8, 0x2, RZ ;  /* 0x0000000208057824 */ /* 0x000fc600078e00ff */
[--C-:B------:R-:W-:Y:S02]  /*0720*/  SHF.R.U32.HI R8, RZ, 0x4, R6.reuse ;  /* 0x00000004ff087819 */ /* 0x100fe40000011606 */
[----:B------:R-:W-:-:S05]  /*0730*/  SHF.R.U64 R5, R5, 0x4, R6 ;  /* 0x0000000405057819 */ /* 0x000fca0000001206 */
[----:B------:R4:W-:Y:S01]  /*0740*/  STS [UR8+0xc], R5 ;  /* 0x00000c05ff007988 */ /* 0x0009e20008000808 */
[----:B--2---:R-:W-:Y:S02]  /*0750*/  LOP3.LUT R4, R4, 0x7, RZ, 0xb8, !PT ;  /* 0x0000000704047812 */ /* 0x004fe400078eb8ff */
[----:B---3--:R-:W-:-:S03]  /*0760*/  LOP3.LUT R3, R3, 0xf, R8, 0xb8, !PT ;  /* 0x0000000f03037812 */ /* 0x008fc600078eb808 */
[----:B------:R4:W-:Y:S04]  /*0770*/  STS [UR8+0x34], R4 ;  /* 0x00003404ff007988 */ /* 0x0009e80008000808 */
[----:B------:R4:W-:Y:S02]  /*0780*/  STS [UR8+0x1c], R3 ;  /* 0x00001c03ff007988 */ /* 0x0009e40008000808 */
.L_x_11:
[----:B------:R-:W-:Y:S05]  /*0790*/  BSYNC.RECONVERGENT B0 ;  /* 0x0000000000007941 */ /* 0x000fea0003800200 */
.L_x_10:
[----:B------:R-:W-:Y:S04]  /*07a0*/  BSSY.RECONVERGENT B1, `(.L_x_12) ;  /* 0x000001a000017945 */ /* 0x000fe80003800200 */
[----:B------:R-:W-:Y:S04]  /*07b0*/  BSSY.RELIABLE B0, `(.L_x_13) ;  /* 0x0000015000007945 */ /* 0x000fe80003800100 */
[----:B------:R-:W-:Y:S05]  /*07c0*/  @P3 BRA `(.L_x_14) ;  /* 0x0000000000203947 */ /* 0x000fea0003800000 */
[----:B--234-:R-:W2:Y:S02]  /*07d0*/  LDS R3, [UR8+0x34] ;  /* 0x00003408ff037984 */ /* 0x01cea40008000800 */
[----:B--2---:R-:W-:-:S05]  /*07e0*/  LOP3.LUT R3, R3, 0x38, RZ, 0xb8, !PT ;  /* 0x0000003803037812 */ /* 0x004fca00078eb8ff */
[----:B------:R2:W-:Y:S01]  /*07f0*/  STS [UR8+0x34], R3 ;  /* 0x00003403ff007988 */ /* 0x0005e20008000808 */
[----:B------:R-:W-:Y:S05]  /*0800*/  @P3 BRA `(.L_x_15) ;  /* 0x0000000000203947 */ /* 0x000fea0003800000 */
[----:B--2---:R-:W2:Y:S01]  /*0810*/  LDS R3, [UR8+0x8] ;  /* 0x00000808ff037984 */ /* 0x004ea20008000800 */
[----:B------:R-:W-:-:S05]  /*0820*/  IMAD.MOV.U32 R4, RZ, RZ, 0x780 ;  /* 0x00000780ff047424 */ /* 0x000fca00078e00ff */
[----:B--2---:R-:W-:-:S05]  /*0830*/  LOP3.LUT R3, R3, 0x500, R4, 0xd8, !PT ;  /* 0x0000050003037812 */ /* 0x004fca00078ed804 */
[----:B------:R5:W-:Y:S02]  /*0840*/  STS [UR8+0x8], R3 ;  /* 0x00000803ff007988 */ /* 0x000be40008000808 */
.L_x_14:
[----:B------:R-:W-:Y:S05]  /*0850*/  @P3 BRA `(.L_x_16) ;  /* 0x0000000000283947 */ /* 0x000fea0003800000 */
[----:B--2345:R-:W2:Y:S02]  /*0860*/  LDS R3, [UR8+0x8] ;  /* 0x00000808ff037984 */ /* 0x03cea40008000800 */
[----:B--2---:R-:W-:-:S05]  /*0870*/  LOP3.LUT R3, R3, 0x1800, RZ, 0xb8, !PT ;  /* 0x0000180003037812 */ /* 0x004fca00078eb8ff */
[----:B------:R3:W-:Y:S02]  /*0880*/  STS [UR8+0x8], R3 ;  /* 0x00000803ff007988 */ /* 0x0007e40008000808 */
.L_x_15:
[----:B------:R-:W-:Y:S05]  /*0890*/  @P3 BREAK.RELIABLE B0 ;  /* 0x0000000000003942 */ /* 0x000fea0003800100 */
[----:B------:R-:W-:Y:S05]  /*08a0*/  @P3 BRA `(.L_x_17) ;  /* 0x0000000000243947 */ /* 0x000fea0003800000 */
[----:B------:R-:W4:Y:S01]  /*08b0*/  LDS R4, [UR8+0x8] ;  /* 0x00000808ff047984 */ /* 0x000f220008000800 */
[----:B--23--:R-:W-:-:S05]  /*08c0*/  IMAD.MOV.U32 R3, RZ, RZ, 0x6000 ;  /* 0x00006000ff037424 */ /* 0x00cfca00078e00ff */
[----:B----4-:R-:W-:-:S04]  /*08d0*/  LOP3.LUT R3, R4, 0x4000, R3, 0xd8, !PT ;  /* 0x0000400004037812 */ /* 0x010fc800078ed803 */
[----:B------:R-:W-:-:S05]  /*08e0*/  LOP3.LUT R3, R3, 0x400000, RZ, 0xb8, !PT ;  /* 0x0040000003037812 */ /* 0x000fca00078eb8ff */
[----:B------:R2:W-:Y:S02]  /*08f0*/  STS [UR8+0x8], R3 ;  /* 0x00000803ff007988 */ /* 0x0005e40008000808 */
.L_x_16:
[----:B------:R-:W-:Y:S05]  /*0900*/  BSYNC.RELIABLE B0 ;  /* 0x0000000000007941 */ /* 0x000fea0003800100 */
.L_x_13:
[----:B--2345:R-:W2:Y:S02]  /*0910*/  @!P3 LDS R3, [UR8+0x8] ;  /* 0x00000808ff03b984 */ /* 0x03cea40008000800 */
[----:B--2---:R-:W-:-:S05]  /*0920*/  @!P3 LOP3.LUT R3, R3, 0x8000, RZ, 0xb8, !PT ;  /* 0x000080000303b812 */ /* 0x004fca00078eb8ff */
[----:B------:R4:W-:Y:S02]  /*0930*/  @!P3 STS [UR8+0x8], R3 ;  /* 0x00000803ff00b988 */ /* 0x0009e40008000808 */
.L_x_17:
[----:B------:R-:W-:Y:S05]  /*0940*/  BSYNC.RECONVERGENT B1 ;  /* 0x0000000000017941 */ /* 0x000fea0003800200 */
.L_x_12:
[----:B------:R-:W-:Y:S05]  /*0950*/  WARPSYNC.ALL ;  /* 0x0000000000007948 */ /* 0x000fea0003800000 */
[----:B------:R-:W-:Y:S01]  /*0960*/  NOP ;  /* 0x0000000000007918 */ /* 0x000fe20000000000 */
[----:B------:R-:W-:Y:S05]  /*0970*/  @P0 BRA `(.L_x_18) ;  /* 0x0000000000300947 */ /* 0x000fea0003800000 */
[----:B--234-:R-:W2:Y:S01]  /*0980*/  S2R R3, SR_LANEID ;  /* 0x0000000000037919 */ /* 0x01cea20000000000 */
[----:B------:R-:W-:Y:S05]  /*0990*/  WARPSYNC.ALL ;  /* 0x0000000000007948 */ /* 0x000fea0003800000 */
[----:B------:R-:W-:Y:S01]  /*09a0*/  NOP ;  /* 0x0000000000007918 */ /* 0x000fe20000000000 */
[----:B--2---:R-:W-:-:S05]  /*09b0*/  IMAD.SHL.U32 R3, R3, 0x4, RZ ;  /* 0x0000000403037824 */ /* 0x004fca00078e00ff */
[----:B------:R-:W2:Y:S01]  /*09c0*/  LDS R7, [R3+UR8] ;  /* 0x0000000803077984 */ /* 0x000ea20008000800 */
[----:B------:R-:W-:-:S05]  /*09d0*/  IADD3 R4, P1, PT, R3, UR24, RZ ;  /* 0x0000001803047c10 */ /* 0x000fca000ff3e0ff */
[----:B------:R-:W-:-:S05]  /*09e0*/  IMAD.X R5, RZ, RZ, UR25, P1 ;  /* 0x00000019ff057e24 */ /* 0x000fca00088e06ff */
[----:B--2---:R5:W2:Y:S01]  /*09f0*/  ATOMG.E.EXCH.STRONG.GPU PT, RZ, [R4], R7 ;  /* 0x0000000704ff73a8 */ /* 0x004aa200041ee100 */
[----:B------:R-:W-:-:S04]  /*0a00*/  DEPBAR {5,4,3,2,1,0} ;  /* 0x0000003f0000791a */ /* 0x000fc80000000000 */
[----:B------:R-:W3:Y:S02]  /*0a10*/  CCTL.E.C.LDCU.IV.DEEP [UR24] ;  /* 0x0000000018007540 */ /* 0x000ee40009c08000 */
[----:B---3--:R5:W-:Y:S01]  /*0a20*/  UTMACCTL.IV [UR24] ;  /* 0x00000000180079b9 */ /* 0x008be20008000000 */
[----:B------:R-:W-:Y:S01]  /*0a30*/  NOP ;  /* 0x0000000000007918 */ /* 0x000fe20000000000 */
.L_x_18:
[----:B------:R-:W-:Y:S05]  /*0a40*/  @P0 BRA `(.L_x_19) ;  /* 0x00000000000c0947 */ /* 0x000fea0003800000 */
[----:B------:R0:W-:Y:S01]  /*0a50*/  UTMACMDFLUSH ;  /* 0x00000000000079b7 */ /* 0x0001e20000000000 */
[----:B------:R-:W-:Y:S05]  /*0a60*/  @P0 BRA `(.L_x_19) ;  /* 0x0000000000040947 */ /* 0x000fea0003800000 */
[----:B------:R-:W-:-:S04]  /*0a70*/  DEPBAR.LE SB0, 0x0 ;  /* 0x000080000000791a */ /* 0x000fc80000000000 */
.L_x_19:
[----:B------:R-:W-:Y:S05]  /*0a80*/  WARPSYNC.ALL ;  /* 0x0000000000007948 */ /* 0x000fea0003800000 */
[----:B------:R-:W-:Y:S01]  /*0a90*/  NOP ;  /* 0x0000000000007918 */ /* 0x000fe20000000000 */
[----:B--2---:R-:W-:Y:S06]  /*0aa0*/  BAR.SYNC.DEFER_BLOCKING 0x0 ;  /* 0x0000000000007b1d */ /* 0x004fec0000010000 */
[----:B------:R-:W-:Y:S02]  /*0ab0*/  BSSY.RECONVERGENT B1, `(.L_x_20) ;  /* 0x000000b000017945 */ /* 0x000fe40003800200 */
[----:B------:R-:W-:Y:S06]  /*0ac0*/  BAR.SYNC.DEFER_BLOCKING 0x0 ;  /* 0x0000000000007b1d */ /* 0x000fec0000010000 */
[----:B------:R2:W-:Y:S01]  /*0ad0*/  @!P0 STS [R11], RZ ;  /* 0x000000ff0b008388 */ /* 0x0005e20000000800 */
[----:B------:R-:W-:Y:S01]  /*0ae0*/  NOP ;  /* 0x0000000000007918 */ /* 0x000fe20000000000 */
[----:B------:R-:W-:Y:S05]  /*0af0*/  @P3 BRA `(.L_x_21) ;  /* 0x0000000000183947 */ /* 0x000fea0003800000 */
[----:B---34-:R-:W3:Y:S01]  /*0b00*/  LDS R3, [UR8+0x8] ;  /* 0x00000808ff037984 */ /* 0x018ee20008000800 */
[----:B-----5:R-:W4:Y:S01]  /*0b10*/  LDC.64 R6, c[0x0][0x388] ;  /* 0x0000e200ff067b82 */ /* 0x020f220000000a00 */
[----:B------:R-:W-:Y:S02]  /*0b20*/  IMAD.MOV.U32 R4, RZ, RZ, 0x70 ;  /* 0x00000070ff047424 */ /* 0x000fe400078e00ff */
[----:B----4-:R4:W-:Y:S03]  /*0b30*/  STS.64 [UR8], R6 ;  /* 0x00000006ff007988 */ /* 0x0109e60008000a08 */
[----:B---3--:R-:W-:-:S05]  /*0b40*/  LOP3.LUT R3, R3, 0x10, R4, 0xd8, !PT ;  /* 0x0000001003037812 */ /* 0x008fca00078ed804 */
[----:B------:R4:W-:Y:S02]  /*0b50*/  STS [UR8+0x8], R3 ;  /* 0x00000803ff007988 */ /* 0x0009e40008000808 */
.L_x_21:
[----:B-----5:R-:W-:Y:S05]  /*0b60*/  BSYNC.RECONVERGENT B1 ;  /* 0x0000000000017941 */ /* 0x020fea0003800200 */
.L_x_20:
[----:B------:R-:W-:Y:S04]  /*0b70*/  BSSY.RECONVERGENT B2, `(.L_x_22) ;  /* 0x000000f000027945 */ /* 0x000fe80003800200 */
[----:B------:R-:W-:Y:S04]  /*0b80*/  BSSY.RELIABLE B1, `(.L_x_23) ;  /* 0x000000c000017945 */ /* 0x000fe80003800100 */
[----:B------:R-:W-:Y:S05]  /*0b90*/  @P3 BRA `(.L_x_24) ;  /* 0x0000000000283947 */ /* 0x000fea0003800000 */
[----:B---34-:R-:W3:Y:S01]  /*0ba0*/  LDS R3, [UR8+0x34] ;  /* 0x00003408ff037984 */ /* 0x018ee20008000800 */
[----:B------:R-:W-:Y:S01]  /*0bb0*/  IMAD.MOV.U32 R4, RZ, RZ, 0x1f000000 ;  /* 0x1f000000ff047424 */ /* 0x000fe200078e00ff */
[----:B------:R-:W-:Y:S05]  /*0bc0*/  @P3 BREAK.RELIABLE B1 ;  /* 0x0000000000013942 */ /* 0x000fea0003800100 */
[----:B---3--:R-:W-:-:S05]  /*0bd0*/  LOP3.LUT R3, R3, 0xff000000, R4, 0xb8, !PT ;  /* 0xff00000003037812 */ /* 0x008fca00078eb804 */
[----:B------:R3:W-:Y:S01]  /*0be0*/  STS [UR8+0x34], R3 ;  /* 0x00003403ff007988 */ /* 0x0007e20008000808 */
[----:B------:R-:W-:Y:S05]  /*0bf0*/  @P3 BRA `(.L_x_25) ;  /* 0x0000000000183947 */ /* 0x000fea0003800000 */
[----:B------:R-:W4:Y:S01]  /*0c00*/  LDS R4, [UR8+0x38] ;  /* 0x00003808ff047984 */ /* 0x000f220008000800 */
[----:B---3--:R-:W-:-:S05]  /*0c10*/  IMAD.MOV.U32 R3, RZ, RZ, 0x3f ;  /* 0x0000003fff037424 */ /* 0x008fca00078e00ff */
[----:B----4-:R-:W-:-:S05]  /*0c20*/  LOP3.LUT R3, R4, 0xff, R3, 0xb8, !PT ;  /* 0x000000ff04037812 */ /* 0x010fca00078eb803 */
[----:B------:R5:W-:Y:S02]  /*0c30*/  STS [UR8+0x38], R3 ;  /* 0x00003803ff007988 */ /* 0x000be40008000808 */
.L_x_24:
[----:B------:R-:W-:Y:S05]  /*0c40*/  BSYNC.RELIABLE B1 ;  /* 0x0000000000017941 */ /* 0x000fea0003800100 */
.L_x_23:
[----:B------:R2:W-:Y:S02]  /*0c50*/  @!P3 STS [UR8+0x20], R12 ;  /* 0x0000200cff00b988 */ /* 0x0005e40008000808 */
.L_x_25:
[----:B------:R-:W-:Y:S05]  /*0c60*/  BSYNC.RECONVERGENT B2 ;  /* 0x0000000000027941 */ /* 0x000fea0003800200 */
.L_x_22:
[----:B------:R-:W-:Y:S05]  /*0c70*/  WARPSYNC.ALL ;  /* 0x0000000000007948 */ /* 0x000fea0003800000 */
[----:B------:R-:W-:Y:S01]  /*0c80*/  NOP ;  /* 0x0000000000007918 */ /* 0x000fe20000000000 */
[----:B---345:R-:W3:Y:S01]  /*0c90*/  LDC R3, c[0x0][0x39c] ;  /* 0x0000e700ff037b82 */ /* 0x038ee20000000800 */
[----:B------:R-:W-:Y:S01]  /*0ca0*/  BSSY.RECONVERGENT B2, `(.L_x_26) ;  /* 0x0000010000027945 */ /* 0x000fe20003800200 */
[----:B---3--:R-:W-:-:S05]  /*0cb0*/  VIADD R3, R3, 0xffffffff ;  /* 0xffffffff03037836 */ /* 0x008fca0000000000 */
[----:B------:R3:W-:Y:S01]  /*0cc0*/  @!P3 STS [UR8+0x24], R3 ;  /* 0x00002403ff00b988 */ /* 0x0007e20008000808 */
[----:B------:R-:W-:Y:S05]  /*0cd0*/  @P3 BRA `(.L_x_27) ;  /* 0x0000000000303947 */ /* 0x000fea0003800000 */
[----:B------:R-:W4:Y:S01]  /*0ce0*/  LDS R5, [UR8+0x34] ;  /* 0x00003408ff057984 */ /* 0x000f220008000800 */
[----:B------:R-:W5:Y:S03]  /*0cf0*/  LDC.64 R6, c[0x0][0x3b0] ;  /* 0x0000ec00ff067b82 */ /* 0x000f660000000a00 */
[----:B------:R-:W2:Y:S01]  /*0d00*/  LDS R4, [UR8+0x1c] ;  /* 0x00001c08ff047984 */ /* 0x000ea20008000800 */
[C---:B-----5:R-:W-:Y:S01]  /*0d10*/  SHF.L.U64.HI R7, R6.reuse, 0x1, R7 ;  /* 0x0000000106077819 */ /* 0x060fe20000010207 */
[----:B------:R-:W-:-:S03]  /*0d20*/  IMAD.SHL.U32 R6, R6, 0x2, RZ ;  /* 0x0000000206067824 */ /* 0x000fc600078e00ff */
[--C-:B------:R-:W-:Y:S02]  /*0d30*/  SHF.R.U32.HI R9, RZ, 0x4, R7.reuse ;  /* 0x00000004ff097819 */ /* 0x100fe40000011607 */
[----:B------:R-:W-:-:S05]  /*0d40*/  SHF.R.U64 R6, R6, 0x4, R7 ;  /* 0x0000000406067819 */ /* 0x000fca0000001207 */
[----:B------:R5:W-:Y:S01]  /*0d50*/  STS [UR8+0xc], R6 ;  /* 0x00000c06ff007988 */ /* 0x000be20008000808 */
[----:B----4-:R-:W-:Y:S02]  /*0d60*/  LOP3.LUT R5, R5, 0x7, RZ, 0xb8, !PT ;  /* 0x0000000705057812 */ /* 0x010fe400078eb8ff */
[----:B--2---:R-:W-:-:S03]  /*0d70*/  LOP3.LUT R4, R4, 0xf, R9, 0xb8, !PT ;  /* 0x0000000f04047812 */ /* 0x004fc600078eb809 */
[----:B------:R5:W-:Y:S04]  /*0d80*/  STS [UR8+0x34], R5 ;  /* 0x00003405ff007988 */ /* 0x000be80008000808 */
[----:B------:R5:W-:Y:S02]  /*0d90*/  STS [UR8+0x1c], R4 ;  /* 0x00001c04ff007988 */ /* 0x000be40008000808 */
.L_x_27:
[----:B------:R-:W-:Y:S05]  /*0da0*/  BSYNC.RECONVERGENT B2 ;  /* 0x0000000000027941 */ /* 0x000fea0003800200 */
.L_x_26:
[----:B------:R-:W-:Y:S04]  /*0db0*/  BSSY.RECONVERGENT B3, `(.L_x_28) ;  /* 0x000001a000037945 */ /* 0x000fe80003800200 */
[----:B------:R-:W-:Y:S04]  /*0dc0*/  BSSY.RELIABLE B2, `(.L_x_29) ;  /* 0x0000015000027945 */ /* 0x000fe80003800100 */
[----:B------:R-:W-:Y:S05]  /*0dd0*/  @P3 BRA `(.L_x_30) ;  /* 0x0000000000203947 */ /* 0x000fea0003800000 */
[----:B-----5:R-:W4:Y:S02]  /*0de0*/  LDS R4, [UR8+0x34] ;  /* 0x00003408ff047984 */ /* 0x020f240008000800 */
[----:B----4-:R-:W-:-:S05]  /*0df0*/  LOP3.LUT R4, R4, 0x38, RZ, 0xb8, !PT ;  /* 0x0000003804047812 */ /* 0x010fca00078eb8ff */
[----:B------:R4:W-:Y:S01]  /*0e00*/  STS [UR8+0x34], R4 ;  /* 0x00003404ff007988 */ /* 0x0009e20008000808 */
[----:B------:R-:W-:Y:S05]  /*0e10*/  @P3 BRA `(.L_x_31) ;  /* 0x0000000000203947 */ /* 0x000fea0003800000 */
[----:B----4-:R-:W4:Y:S01]  /*0e20*/  LDS R4, [UR8+0x8] ;  /* 0x00000808ff047984 */ /* 0x010f220008000800 */
[----:B------:R-:W-:-:S05]  /*0e30*/  IMAD.MOV.U32 R5, RZ, RZ, 0x780 ;  /* 0x00000780ff057424 */ /* 0x000fca00078e00ff */
[----:B----4-:R-:W-:-:S05]  /*0e40*/  LOP3.LUT R4, R4, 0x500, R5, 0xd8, !PT ;  /* 0x0000050004047812 */ /* 0x010fca00078ed805 */
[----:B------:R4:W-:Y:S02]  /*0e50*/  STS [UR8+0x8], R4 ;  /* 0x00000804ff007988 */ /* 0x0009e40008000808 */
.L_x_30:
[----:B------:R-:W-:Y:S05]  /*0e60*/  @P3 BRA `(.L_x_32) ;  /* 0x0000000000283947 */ /* 0x000fea0003800000 */
[----:B----45:R-:W4:Y:S02]  /*0e70*/  LDS R4, [UR8+0x8] ;  /* 0x00000808ff047984 */ /* 0x030f240008000800 */
[----:B----4-:R-:W-:-:S05]  /*0e80*/  LOP3.LUT R4, R4, 0x1800, RZ, 0xb8, !PT ;  /* 0x0000180004047812 */ /* 0x010fca00078eb8ff */
[----:B------:R5:W-:Y:S02]  /*0e90*/  STS [UR8+0x8], R4 ;  /* 0x00000804ff007988 */ /* 0x000be40008000808 */
.L_x_31:
[----:B------:R-:W-:Y:S05]  /*0ea0*/  @P3 BREAK.RELIABLE B2 ;  /* 0x0000000000023942 */ /* 0x000fea0003800100 */
[----:B------:R-:W-:Y:S05]  /*0eb0*/  @P3 BRA `(.L_x_33) ;  /* 0x0000000000243947 */ /* 0x000fea0003800000 */
[----:B----45:R-:W4:Y:S01]  /*0ec0*/  LDS R4, [UR8+0x8] ;  /* 0x00000808ff047984 */ /* 0x030f220008000800 */
[----:B------:R-:W-:-:S05]  /*0ed0*/  IMAD.MOV.U32 R5, RZ, RZ, 0x6000 ;  /* 0x00006000ff057424 */ /* 0x000fca00078e00ff */
[----:B----4-:R-:W-:-:S04]  /*0ee0*/  LOP3.LUT R4, R4, 0x4000, R5, 0xd8, !PT ;  /* 0x0000400004047812 */ /* 0x010fc800078ed805 */
[----:B------:R-:W-:-:S05]  /*0ef0*/  LOP3.LUT R4, R4, 0x400000, RZ, 0xb8, !PT ;  /* 0x0040000004047812 */ /* 0x000fca00078eb8ff */
[----:B------:R4:W-:Y:S02]  /*0f00*/  STS [UR8+0x8], R4 ;  /* 0x00000804ff007988 */ /* 0x0009e40008000808 */
.L_x_32:
[----:B------:R-:W-:Y:S05]  /*0f10*/  BSYNC.RELIABLE B2 ;  /* 0x0000000000027941 */ /* 0x000fea0003800100 */
.L_x_29:
[----:B----45:R-:W4:Y:S02]  /*0f20*/  @!P3 LDS R4, [UR8+0x8] ;  /* 0x00000808ff04b984 */ /* 0x030f240008000800 */
[----:B----4-:R-:W-:-:S05]  /*0f30*/  @!P3 LOP3.LUT R4, R4, 0x8000, RZ, 0xb8, !PT ;  /* 0x000080000404b812 */ /* 0x010fca00078eb8ff */
[----:B------:R4:W-:Y:S02]  /*0f40*/  @!P3 STS [UR8+0x8], R4 ;  /* 0x00000804ff00b988 */ /* 0x0009e40008000808 */
.L_x_33:
[----:B------:R-:W-:Y:S05]  /*0f50*/  BSYNC.RECONVERGENT B3 ;  /* 0x0000000000037941 */ /* 0x000fea0003800200 */
.L_x_28:
[----:B------:R-:W-:Y:S05]  /*0f60*/  WARPSYNC.ALL ;  /* 0x0000000000007948 */ /* 0x000fea0003800000 */
[----:B------:R-:W-:Y:S01]  /*0f70*/  NOP ;  /* 0x0000000000007918 */ /* 0x000fe20000000000 */
[----:B------:R-:W-:-:S04]  /*0f80*/  UIADD3 UR5, UPT, UPT, UR4, 0x80, URZ ;  /* 0x0000008004057890 */ /* 0x000fc8000fffe0ff */
[----:B------:R-:W-:-:S04]  /*0f90*/  UIADD3 UR26, UP0, UPT, UR5, UR20, URZ ;  /* 0x00000014051a7290 */ /* 0x000fc8000ff1e0ff */
[----:B------:R-:W-:Y:S01]  /*0fa0*/  ULEA.HI.X.SX32 UR27, UR5, UR21, 0x1, UP0 ;  /* 0x00000015051b7291 */ /* 0x000fe200080f0eff */
[----:B------:R-:W-:Y:S11]  /*0fb0*/  @P0 BRA `(.L_x_34) ;  /* 0x0000000000300947 */ /* 0x000ff60003800000 */
[----:B----45:R-:W4:Y:S01]  /*0fc0*/  S2R R4, SR_LANEID ;  /* 0x0000000000047919 */ /* 0x030f220000000000 */
[----:B------:R-:W-:Y:S05]  /*0fd0*/  WARPSYNC.ALL ;  /* 0x0000000000007948 */ /* 0x000fea0003800000 */
[----:B------:R-:W-:Y:S01]  /*0fe0*/  NOP ;  /* 0x0000000000007918 */ /* 0x000fe20000000000 */
[----:B----4-:R-:W-:-:S05]  /*0ff0*/  IMAD.SHL.U32 R6, R4, 0x4, RZ ;  /* 0x0000000404067824 */ /* 0x010fca00078e00ff */
[----:B------:R-:W4:Y:S01]  /*1000*/  LDS R7, [R6+UR8] ;  /* 0x0000000806077984 */ /* 0x000f220008000800 */
[----:B------:R-:W-:-:S05]  /*1010*/  IADD3 R4, P1, PT, R6, UR26, RZ ;  /* 0x0000001a06047c10 */ /* 0x000fca000ff3e0ff */
[----:B------:R-:W-:-:S05]  /*1020*/  IMAD.X R5, RZ, RZ, UR27, P1 ;  /* 0x0000001bff057e24 */ /* 0x000fca00088e06ff */
[----:B----4-:R4:W5:Y:S01]  /*1030*/  ATOMG.E.EXCH.STRONG.GPU PT, RZ, [R4], R7 ;  /* 0x0000000704ff73a8 */ /* 0x01096200041ee100 */
[----:B------:R-:W-:-:S04]  /*1040*/  DEPBAR {5,4,3,2,1,0} ;  /* 0x0000003f0000791a */ /* 0x000fc80000000000 */
[----:B------:R-:W2:Y:S02]  /*1050*/  CCTL.E.C.LDCU.IV.DEEP [UR26] ;  /* 0x000000001a007540 */ /* 0x000ea40009c08000 */
[----:B--2---:R4:W-:Y:S01]  /*1060*/  UTMACCTL.IV [UR26] ;  /* 0x000000001a0079b9 */ /* 0x0049e20008000000 */
[----:B------:R-:W-:Y:S01]  /*1070*/  NOP ;  /* 0x0000000000007918 */ /* 0x000fe20000000000 */
.L_x_34:
[----:B------:R-:W-:Y:S05]  /*1080*/  @P0 BRA `(.L_x_35) ;  /* 0x00000000000c0947 */ /* 0x000fea0003800000 */
[----:B------:R0:W-:Y:S01]  /*1090*/  UTMACMDFLUSH ;  /* 0x00000000000079b7 */ /* 0x0001e20000000000 */
[----:B------:R-:W-:Y:S05]  /*10a0*/  @P0 BRA `(.L_x_35) ;  /* 0x0000000000040947 */ /* 0x000fea0003800000 */
[----:B------:R-:W-:-:S04]  /*10b0*/  DEPBAR.LE SB0, 0x0 ;  /* 0x000080000000791a */ /* 0x000fc80000000000 */
.L_x_35:
[----:B------:R-:W-:Y:S05]  /*10c0*/  WARPSYNC.ALL ;  /* 0x0000000000007948 */ /* 0x000fea0003800000 */
[----:B------:R-:W-:Y:S01]  /*10d0*/  NOP ;  /* 0x0000000000007918 */ /* 0x000fe20000000000 */
[----:B-----5:R-:W-:Y:S06]  /*10e0*/  BAR.SYNC.DEFER_BLOCKING 0x0 ;  /* 0x0000000000007b1d */ /* 0x020fec0000010000 */
[----:B------:R-:W-:Y:S02]  /*10f0*/  BSSY.RECONVERGENT B3, `(.L_x_36) ;  /* 0x000000b000037945 */ /* 0x000fe40003800200 */
[----:B------:R-:W-:Y:S06]  /*1100*/  BAR.SYNC.DEFER_BLOCKING 0x0 ;  /* 0x0000000000007b1d */ /* 0x000fec0000010000 */
[----:B------:R5:W-:Y:S01]  /*1110*/  @!P0 STS [R11], RZ ;  /* 0x000000ff0b008388 */ /* 0x000be20000000800 */
[----:B------:R-:W-:Y:S01]  /*1120*/  NOP ;  /* 0x0000000000007918 */ /* 0x000fe20000000000 */
[----:B------:R-:W-:Y:S05]  /*1130*/  @P3 BRA `(.L_x_37) ;  /* 0x0000000000183947 */ /* 0x000fea0003800000 */
[----:B----4-:R-:W4:Y:S01]  /*1140*/  LDS R4, [UR8+0x8] ;  /* 0x00000808ff047984 */ /* 0x010f220008000800 */
[----:B------:R-:W2:Y:S01]  /*1150*/  LDC.64 R6, c[0x0][0x390] ;  /* 0x0000e400ff067b82 */ /* 0x000ea20000000a00 */
[----:B------:R-:W-:Y:S02]  /*1160*/  IMAD.MOV.U32 R5, RZ, RZ, 0x70 ;  /* 0x00000070ff057424 */ /* 0x000fe400078e00ff */
[----:B--2---:R2:W-:Y:S03]  /*1170*/  STS.64 [UR8], R6 ;  /* 0x00000006ff007988 */ /* 0x0045e60008000a08 */
[----:B----4-:R-:W-:-:S05]  /*1180*/  LOP3.LUT R4, R4, 0x10, R5, 0xd8, !PT ;  /* 0x0000001004047812 */ /* 0x010fca00078ed805 */
[----:B------:R2:W-:Y:S02]  /*1190*/  STS [UR8+0x8], R4 ;  /* 0x00000804ff007988 */ /* 0x0005e40008000808 */
.L_x_37:
[----:B----4-:R-:W-:Y:S05]  /*11a0*/  BSYNC.RECONVERGENT B3 ;  /* 0x0000000000037941 */ /* 0x010fea0003800200 */
.L_x_36:
[----:B------:R-:W-:Y:S04]  /*11b0*/  BSSY.RECONVERGENT B4, `(.L_x_38) ;  /* 0x0000011000047945 */ /* 0x000fe80003800200 */
[----:B------:R-:W-:Y:S04]  /*11c0*/  BSSY.RELIABLE B3, `(.L_x_39) ;  /* 0x000000e000037945 */ /* 0x000fe80003800100 */
[----:B------:R-:W-:Y:S05]  /*11d0*/  @P3 BRA `(.L_x_40) ;  /* 0x0000000000243947 */ /* 0x000fea0003800000 */
[----:B--2---:R-:W2:Y:S01]  /*11e0*/  LDS R4, [UR8+0x34] ;  /* 0x00003408ff047984 */ /* 0x004ea20008000800 */
[----:B------:R-:W-:-:S05]  /*11f0*/  IMAD.MOV.U32 R5, RZ, RZ, 0x3f000000 ;  /* 0x3f000000ff057424 */ /* 0x000fca00078e00ff */
[----:B--2---:R-:W-:-:S05]  /*1200*/  LOP3.LUT R4, R4, 0xff000000, R5, 0xb8, !PT ;  /* 0xff00000004047812 */ /* 0x004fca00078eb805 */
[----:B------:R2:W-:Y:S01]  /*1210*/  STS [UR8+0x34], R4 ;  /* 0x00003404ff007988 */ /* 0x0005e20008000808 */
[----:B------:R-:W-:Y:S05]  /*1220*/  @P3 BRA `(.L_x_41) ;  /* 0x00000000001c3947 */ /* 0x000fea0003800000 */
[----:B--2---:R-:W2:Y:S01]  /*1230*/  LDS R4, [UR8+0x38] ;  /* 0x00003808ff047984 */ /* 0x004ea20008000800 */
[----:B------:R-:W-:-:S05]  /*1240*/  IMAD.MOV.U32 R5, RZ, RZ, 0x7f ;  /* 0x0000007fff057424 */ /* 0x000fca00078e00ff */
[----:B--2---:R-:W-:-:S05]  /*1250*/  LOP3.LUT R4, R4, 0xff, R5, 0xb8, !PT ;  /* 0x000000ff04047812 */ /* 0x004fca00078eb805 */
[----:B------:R4:W-:Y:S02]  /*1260*/  STS [UR8+0x38], R4 ;  /* 0x00003804ff007988 */ /* 0x0009e40008000808 */
.L_x_40:
[----:B------:R-:W-:Y:S05]  /*1270*/  @P3 BREAK.RELIABLE B3 ;  /* 0x0000000000033942 */ /* 0x000fea0003800100 */
[----:B------:R-:W-:Y:S05]  /*1280*/  @P3 BRA `(.L_x_42) ;  /* 0x00000000000c3947 */ /* 0x000fea0003800000 */
[----:B------:R2:W-:Y:S02]  /*1290*/  STS [UR8+0x20], R3 ;  /* 0x00002003ff007988 */ /* 0x0005e40008000808 */
.L_x_41:
[----:B------:R-:W-:Y:S05]  /*12a0*/  BSYNC.RELIABLE B3 ;  /* 0x0000000000037941 */ /* 0x000fea0003800100 */
.L_x_39:
[----:B------:R2:W-:Y:S02]  /*12b0*/  @!P3 STS [UR8+0x24], R2 ;  /* 0x00002402ff00b988 */ /* 0x0005e40008000808 */
.L_x_42:
[----:B------:R-:W-:Y:S05]  /*12c0*/  BSYNC.RECONVERGENT B4 ;  /* 0x0000000000047941 */ /* 0x000fea0003800200 */
.L_x_38:
[----:B------:R-:W-:Y:S05]  /*12d0*/  WARPSYNC.ALL ;  /* 0x0000000000007948 */ /* 0x000fea0003800000 */
[----:B------:R-:W-:Y:S01]  /*12e0*/  NOP ;  /* 0x0000000000007918 */ /* 0x000fe20000000000 */
[----:B------:R-:W-:Y:S04]  /*12f0*/  BSSY.RECONVERGENT B4, `(.L_x_43) ;  /* 0x000000e000047945 */ /* 0x000fe80003800200 */
[----:B------:R-:W-:Y:S05]  /*1300*/  @P3 BRA `(.L_x_44) ;  /* 0x0000000000303947 */ /* 0x000fea0003800000 */
[----:B--23--:R-:W2:Y:S01]  /*1310*/  LDS R3, [UR8+0x34] ;  /* 0x00003408ff037984 */ /* 0x00cea20008000800 */
[----:B----4-:R-:W3:Y:S03]  /*1320*/  LDC.64 R4, c[0x0][0x3b8] ;  /* 0x0000ee00ff047b82 */ /* 0x010ee60000000a00 */
[----:B------:R-:W4:Y:S01]  /*1330*/  LDS R2, [UR8+0x1c] ;  /* 0x00001c08ff027984 */ /* 0x000f220008000800 */
[C---:B---3--:R-:W-:Y:S01]  /*1340*/  SHF.L.U64.HI R5, R4.reuse, 0x1, R5 ;  /* 0x0000000104057819 */ /* 0x048fe20000010205 */
[----:B------:R-:W-:-:S03]  /*1350*/  IMAD.SHL.U32 R4, R4, 0x2, RZ ;  /* 0x0000000204047824 */ /* 0x000fc600078e00ff */
[--C-:B------:R-:W-:Y:S02]  /*1360*/  SHF.R.U32.HI R7, RZ, 0x4, R5.reuse ;  /* 0x00000004ff077819 */ /* 0x100fe40000011605 */
[----:B------:R-:W-:-:S05]  /*1370*/  SHF.R.U64 R4, R4, 0x4, R5 ;  /* 0x0000000404047819 */ /* 0x000fca0000001205 */
[----:B------:R3:W-:Y:S01]  /*1380*/  STS [UR8+0xc], R4 ;  /* 0x00000c04ff007988 */ /* 0x0007e20008000808 */
[----:B--2---:R-:W-:Y:S02]  /*1390*/  LOP3.LUT R3, R3, 0x7, RZ, 0xb8, !PT ;  /* 0x0000000703037812 */ /* 0x004fe400078eb8ff */
[----:B----4-:R-:W-:-:S03]  /*13a0*/  LOP3.LUT R2, R2, 0xf, R7, 0xb8, !PT ;  /* 0x0000000f02027812 */ /* 0x010fc600078eb807 */
[----:B------:R3:W-:Y:S04]  /*13b0*/  STS [UR8+0x34], R3 ;  /* 0x00003403ff007988 */ /* 0x0007e80008000808 */
[----:B------:R3:W-:Y:S02]  /*13c0*/  STS [UR8+0x1c], R2 ;  /* 0x00001c02ff007988 */ /* 0x0007e40008000808 */
.L_x_44:
[----:B------:R-:W-:Y:S05]  /*13d0*/  BSYNC.RECONVERGENT B4 ;  /* 0x0000000000047941 */ /* 0x000fea0003800200 */
.L_x_43:
[----:B------:R-:W-:Y:S04]  /*13e0*/  BSSY.RECONVERGENT B5, `(.L_x_45) ;  /* 0x000001a000057945 */ /* 0x000fe80003800200 */
[----:B------:R-:W-:Y:S04]  /*13f0*/  BSSY.RELIABLE B4, `(.L_x_46) ;  /* 0x0000015000047945 */ /* 0x000fe80003800100 */
[----:B------:R-:W-:Y:S05]  /*1400*/  @P3 BRA `(.L_x_47) ;  /* 0x0000000000203947 */ /* 0x000fea0003800000 */
[----:B--23--:R-:W2:Y:S02]  /*1410*/  LDS R2, [UR8+0x34] ;  /* 0x00003408ff027984 */ /* 0x00cea40008000800 */
[----:B--2---:R-:W-:-:S05]  /*1420*/  LOP3.LUT R2, R2, 0x38, RZ, 0xb8, !PT ;  /* 0x0000003802027812 */ /* 0x004fca00078eb8ff */
[----:B------:R2:W-:Y:S01]  /*1430*/  STS [UR8+0x34], R2 ;  /* 0x00003402ff007988 */ /* 0x0005e20008000808 */
[----:B------:R-:W-:Y:S05]  /*1440*/  @P3 BRA `(.L_x_48) ;  /* 0x0000000000203947 */ /* 0x000fea0003800000 */
[----:B--2---:R-:W2:Y:S01]  /*1450*/  LDS R2, [UR8+0x8] ;  /* 0x00000808ff027984 */ /* 0x004ea20008000800 */
[----:B------:R-:W-:-:S05]  /*1460*/  IMAD.MOV.U32 R3, RZ, RZ, 0x780 ;  /* 0x00000780ff037424 */ /* 0x000fca00078e00ff */
[----:B--2---:R-:W-:-:S05]  /*1470*/  LOP3.LUT R2, R2, 0x500, R3, 0xd8, !PT ;  /* 0x0000050002027812 */ /* 0x004fca00078ed803 */
[----:B------:R2:W-:Y:S02]  /*1480*/  STS [UR8+0x8], R2 ;  /* 0x00000802ff007988 */ /* 0x0005e40008000808 */
.L_x_47:
[----:B------:R-:W-:Y:S05]  /*1490*/  @P3 BRA `(.L_x_49) ;  /* 0x0000000000283947 */ /* 0x000fea0003800000 */
[----:B--23--:R-:W2:Y:S02]  /*14a0*/  LDS R2, [UR8+0x8] ;  /* 0x00000808ff027984 */ /* 0x00cea40008000800 */
[----:B--2---:R-:W-:-:S05]  /*14b0*/  LOP3.LUT R2, R2, 0x1800, RZ, 0xb8, !PT ;  /* 0x0000180002027812 */ /* 0x004fca00078eb8ff */
[----:B------:R3:W-:Y:S02]  /*14c0*/  STS [UR8+0x8], R2 ;  /* 0x00000802ff007988 */ /* 0x0007e40008000808 */
.L_x_48:
[----:B------:R-:W-:Y:S05]  /*14d0*/  @P3 BREAK.RELIABLE B4 ;  /* 0x0000000000043942 */ /* 0x000fea0003800100 */
[----:B------:R-:W-:Y:S05]  /*14e0*/  @P3 BRA `(.L_x_50) ;  /* 0x0000000000243947 */ /* 0x000fea0003800000 */
[----:B--23--:R-:W2:Y:S01]  /*14f0*/  LDS R2, [UR8+0x8] ;  /* 0x00000808ff027984 */ /* 0x00cea20008000800 */
[----:B------:R-:W-:-:S05]  /*1500*/  IMAD.MOV.U32 R3, RZ, RZ, 0x6000 ;  /* 0x00006000ff037424 */ /* 0x000fca00078e00ff */
[----:B--2---:R-:W-:-:S04]  /*1510*/  LOP3.LUT R2, R2, 0x6000, R3, 0xd8, !PT ;  /* 0x0000600002027812 */ /* 0x004fc800078ed803 */
[----:B------:R-:W-:-:S05]  /*1520*/  LOP3.LUT R2, R2, 0x400000, RZ, 0xb8, !PT ;  /* 0x0040000002027812 */ /* 0x000fca00078eb8ff */
[----:B------:R2:W-:Y:S02]  /*1530*/  STS [UR8+0x8], R2 ;  /* 0x00000802ff007988 */ /* 0x0005e40008000808 */
.L_x_49:
[----:B------:R-:W-:Y:S05]  /*1540*/  BSYNC.RELIABLE B4 ;  /* 0x0000000000047941 */ /* 0x000fea0003800100 */
.L_x_46:
[----:B--23--:R-:W2:Y:S02]  /*1550*/  @!P3 LDS R2, [UR8+0x8] ;  /* 0x00000808ff02b984 */ /* 0x00cea40008000800 */
[----:B--2---:R-:W-:-:S05]  /*1560*/  @!P3 LOP3.LUT R2, R2, 0x8000, RZ, 0xb8, !PT ;  /* 0x000080000202b812 */ /* 0x004fca00078eb8ff */
[----:B------:R2:W-:Y:S02]  /*1570*/  @!P3 STS [UR8+0x8], R2 ;  /* 0x00000802ff00b988 */ /* 0x0005e40008000808 */
.L_x_50:
[----:B------:R-:W-:Y:S05]  /*1580*/  BSYNC.RECONVERGENT B5 ;  /* 0x0000000000057941 */ /* 0x000fea0003800200 */
.L_x_45:
[----:B------:R-:W-:Y:S05]  /*1590*/  WARPSYNC.ALL ;  /* 0x0000000000007948 */ /* 0x000fea0003800000 */
[----:B------:R-:W-:Y:S01]  /*15a0*/  NOP ;  /* 0x0000000000007918 */ /* 0x000fe20000000000 */
[----:B------:R-:W-:-:S04]  /*15b0*/  UIADD3 UR4, UPT, UPT, UR4, 0x100, URZ ;  /* 0x0000010004047890 */ /* 0x000fc8000fffe0ff */
[----:B------:R-:W-:-:S04]  /*15c0*/  UIADD3 UR20, UP0, UPT, UR4, UR20, URZ ;  /* 0x0000001404147290 */ /* 0x000fc8000ff1e0ff */
[----:B------:R-:W-:Y:S01]  /*15d0*/  ULEA.HI.X.SX32 UR21, UR4, UR21, 0x1, UP0 ;  /* 0x0000001504157291 */ /* 0x000fe200080f0eff */
[----:B------:R-:W-:Y:S11]  /*15e0*/  @P0 BRA `(.L_x_51) ;  /* 0x0000000000300947 */ /* 0x000ff60003800000 */
[----:B--23--:R-:W2:Y:S01]  /*15f0*/  S2R R2, SR_LANEID ;  /* 0x0000000000027919 */ /* 0x00cea20000000000 */
[----:B------:R-:W-:Y:S05]  /*1600*/  WARPSYNC.ALL ;  /* 0x0000000000007948 */ /* 0x000fea0003800000 */
[----:B------:R-:W-:Y:S01]  /*1610*/  NOP ;  /* 0x0000000000007918 */ /* 0x000fe20000000000 */
[----:B--2-4-:R-:W-:-:S05]  /*1620*/  IMAD.SHL.U32 R4, R2, 0x4, RZ ;  /* 0x0000000402047824 */ /* 0x014fca00078e00ff */
[----:B------:R-:W2:Y:S01]  /*1630*/  LDS R5, [R4+UR8] ;  /* 0x0000000804057984 */ /* 0x000ea20008000800 */
[----:B------:R-:W-:-:S05]  /*1640*/  IADD3 R2, P1, PT, R4, UR20, RZ ;  /* 0x0000001404027c10 */ /* 0x000fca000ff3e0ff */
[----:B------:R-:W-:-:S05]  /*1650*/  IMAD.X R3, RZ, RZ, UR21, P1 ;  /* 0x00000015ff037e24 */ /* 0x000fca00088e06ff */
[----:B--2---:R2:W3:Y:S01]  /*1660*/  ATOMG.E.EXCH.STRONG.GPU PT, RZ, [R2], R5 ;  /* 0x0000000502ff73a8 */ /* 0x0044e200041ee100 */
[----:B------:R-:W-:-:S04]  /*1670*/  DEPBAR {5,4,3,2,1,0} ;  /* 0x0000003f0000791a */ /* 0x000fc80000000000 */
[----:B------:R-:W4:Y:S02]  /*1680*/  CCTL.E.C.LDCU.IV.DEEP [UR20] ;  /* 0x0000000014007540 */ /* 0x000f240009c08000 */
[----:B----4-:R2:W-:Y:S01]  /*1690*/  UTMACCTL.IV [UR20] ;  /* 0x00000000140079b9 */ /* 0x0105e20008000000 */
[----:B------:R-:W-:Y:S01]  /*16a0*/  NOP ;  /* 0x0000000000007918 */ /* 0x000fe20000000000 */
.L_x_51:
[----:B------:R-:W-:Y:S05]  /*16b0*/  @P0 BRA `(.L_x_52) ;  /* 0x00000000000c0947 */ /* 0x000fea0003800000 */
[----:B------:R0:W-:Y:S01]  /*16c0*/  UTMACMDFLUSH ;  /* 0x00000000000079b7 */ /* 0x0001e20000000000 */
[----:B------:R-:W-:Y:S05]  /*16d0*/  @P0 BRA `(.L_x_52) ;  /* 0x0000000000040947 */ /* 0x000fea0003800000 */
[----:B------:R-:W-:-:S04]  /*16e0*/  DEPBAR.LE SB0, 0x0 ;  /* 0x000080000000791a */ /* 0x000fc80000000000 */
.L_x_52:
[----:B------:R-:W-:Y:S05]  /*16f0*/  WARPSYNC.ALL ;  /* 0x0000000000007948 */ /* 0x000fea0003800000 */
[----:B------:R-:W-:Y:S01]  /*1700*/  NOP ;  /* 0x0000000000007918 */ /* 0x000fe20000000000 */
[----:B---3--:R-:W-:Y:S01]  /*1710*/  BAR.SYNC.DEFER_BLOCKING 0x0 ;  /* 0x0000000000007b1d */ /* 0x008fe20000010000 */
[----:B--2---:R-:W-:Y:S01]  /*1720*/  SHF.R.U32.HI R2, RZ, 0x5, R0 ;  /* 0x00000005ff027819 */ /* 0x004fe20000011600 */
[----:B------:R-:W-:-:S03]  /*1730*/  UIADD3 UR12, UPT, UPT, UR8, 0xc020, URZ ;  /* 0x0000c020080c7890 */ /* 0x000fc6000fffe0ff */
[----:B------:R-:W-:Y:S01]  /*1740*/  R2UR UR22, R2 ;  /* 0x00000000021672ca */ /* 0x000fe200000e0000 */
[----:B------:R-:W-:Y:S01]  /*1750*/  VOTEU.ALL UP0, P3 ;  /* 0x0000000000ff7886 */ /* 0x000fe20001800000 */
[----:B------:R-:W-:Y:S01]  /*1760*/  UMOV UR4, 0x1 ;  /* 0x0000000100047882 */ /* 0x000fe20000000000 */
[----:B------:R-:W-:Y:S01]  /*1770*/  VOTEU.ALL UP1, P3 ;  /* 0x0000000000ff7886 */ /* 0x000fe20001820000 */
[----:B------:R-:W-:Y:S02]  /*1780*/  BSSY.RECONVERGENT B5, `(.L_x_53) ;  /* 0x0000018000057945 */ /* 0x000fe40003800200 */
[----:B------:R-:W-:-:S04]  /*1790*/  @!UP0 UIADD3 UR10, UPT, UPT, -UR4, 0x100000, URZ ;  /* 0x00100000040a8890 */ /* 0x000fc8000fffe1ff */
[----:B------:R-:W-:Y:S02]  /*17a0*/  @!UP0 USHF.L.U32 UR11, UR10, 0xb, URZ ;  /* 0x0000000b0a0b8899 */ /* 0x000fe400080006ff */
[----:B------:R-:W-:Y:S02]  /*17b0*/  @!UP0 USHF.L.U32 UR10, UR10, 0x1, URZ ;  /* 0x000000010a0a8899 */ /* 0x000fe400080006ff */
[----:B------:R-:W-:-:S04]  /*17c0*/  @!UP0 UIADD3 UR4, UPT, UPT, -UR4, 0x100000, URZ ;  /* 0x0010000004048890 */ /* 0x000fc8000fffe1ff */
[----:B------:R-:W-:Y:S02]  /*17d0*/  @!UP0 USHF.L.U32 UR5, UR4, 0xb, URZ ;  /* 0x0000000b04058899 */ /* 0x000fe400080006ff */
[----:B------:R-:W-:Y:S01]  /*17e0*/  @!UP0 USHF.L.U32 UR4, UR4, 0x1, URZ ;  /* 0x0000000104048899 */ /* 0x000fe200080006ff */
[----:B------:R-:W-:Y:S01]  /*17f0*/  VOTEU.ALL UP0, P3 ;  /* 0x0000000000ff7886 */ /* 0x000fe20001800000 */
[----:B------:R-:W2:Y:S04]  /*1800*/  FENCE.VIEW.ASYNC.S ;  /* 0x00000000000073c6 */ /* 0x000ea80000000000 */
[----:B--2---:R2:W3:Y:S06]  /*1810*/  @!UP0 SYNCS.EXCH.64 URZ, [UR8+0xc000], UR10 ;  /* 0x00c0000a08ff85b2 */ /* 0x0044ec0008000100 */
[----:B------:R2:W3:Y:S02]  /*1820*/  @!UP1 SYNCS.EXCH.64 URZ, [UR8+0xc020], UR4 ;  /* 0x00c0200408ff95b2 */ /* 0x0004e40008000100 */
[----:B---3--:R-:W-:Y:S06]  /*1830*/  BAR.SYNC.DEFER_BLOCKING 0x0 ;  /* 0x0000000000007b1d */ /* 0x008fec0000010000 */
[----:B------:R-:W-:Y:S05]  /*1840*/  @P3 BRA `(.L_x_54) ;  /* 0x00000000002c3947 */ /* 0x000fea0003800000 */
[----:B--2---:R-:W-:Y:S02]  /*1850*/  UMOV UR4, 0x1 ;  /* 0x0000000100047882 */ /* 0x004fe40000000000 */
[----:B------:R-:W-:-:S04]  /*1860*/  UIADD3 UR10, UPT, UPT, -UR4, 0x100000, URZ ;  /* 0x00100000040a7890 */ /* 0x000fc8000fffe1ff */
[----:B------:R-:W-:Y:S02]  /*1870*/  USHF.L.U32 UR11, UR10, 0xb, URZ ;  /* 0x0000000b0a0b7899 */ /* 0x000fe400080006ff */
[----:B------:R-:W-:Y:S02]  /*1880*/  USHF.L.U32 UR10, UR10, 0x1, URZ ;  /* 0x000000010a0a7899 */ /* 0x000fe400080006ff */
[----:B------:R-:W-:-:S04]  /*1890*/  UIADD3 UR4, UPT, UPT, -UR4, 0x100000, URZ ;  /* 0x0010000004047890 */ /* 0x000fc8000fffe1ff */
[----:B------:R-:W-:Y:S02]  /*18a0*/  USHF.L.U32 UR5, UR4, 0xb, URZ ;  /* 0x0000000b04057899 */ /* 0x000fe400080006ff */
[----:B------:R-:W-:Y:S01]  /*18b0*/  USHF.L.U32 UR4, UR4, 0x1, URZ ;  /* 0x0000000104047899 */ /* 0x000fe200080006ff */
[----:B------:R-:W2:Y:S03]  /*18c0*/  FENCE.VIEW.ASYNC.S ;  /* 0x00000000000073c6 */ /* 0x000ea60000000000 */
[----:B--2---:R3:W2:Y:S08]  /*18d0*/  SYNCS.EXCH.64 URZ, [UR8+0xc008], UR10 ;  /* 0x00c0080a08ff75b2 */ /* 0x0046b00008000100 */
[----:B------:R3:W4:Y:S02]  /*18e0*/  SYNCS.EXCH.64 URZ, [UR8+0xc028], UR4 ;  /* 0x00c0280408ff75b2 */ /* 0x0007240008000100 */
[----:B---3--:R-:W-:Y:S01]  /*18f0*/  NOP ;  /* 0x0000000000007918 */ /* 0x008fe20000000000 */
.L_x_54:
[----:B--2---:R-:W-:Y:S05]  /*1900*/  BSYNC.RECONVERGENT B5 ;  /* 0x0000000000057941 */ /* 0x004fea0003800200 */
.L_x_53:
[----:B----4-:R-:W-:Y:S06]  /*1910*/  BAR.SYNC.DEFER_BLOCKING 0x0 ;  /* 0x0000000000007b1d */ /* 0x010fec0000010000 */
[----:B------:R-:W-:Y:S04]  /*1920*/  BSSY.RECONVERGENT B5, `(.L_x_55) ;  /* 0x000000d000057945 */ /* 0x000fe80003800200 */
[----:B------:R-:W-:Y:S05]  /*1930*/  @P3 BRA `(.L_x_56) ;  /* 0x00000000002c3947 */ /* 0x000fea0003800000 */
[----:B------:R-:W-:Y:S02]  /*1940*/  UMOV UR4, 0x1 ;  /* 0x0000000100047882 */ /* 0x000fe40000000000 */
[----:B------:R-:W-:-:S04]  /*1950*/  UIADD3 UR10, UPT, UPT, -UR4, 0x100000, URZ ;  /* 0x00100000040a7890 */ /* 0x000fc8000fffe1ff */
[----:B------:R-:W-:Y:S02]  /*1960*/  USHF.L.U32 UR11, UR10, 0xb, URZ ;  /* 0x0000000b0a0b7899 */ /* 0x000fe400080006ff */
[----:B------:R-:W-:Y:S02]  /*1970*/  USHF.L.U32 UR10, UR10, 0x1, URZ ;  /* 0x000000010a0a7899 */ /* 0x000fe400080006ff */
[----:B------:R-:W-:-:S04]  /*1980*/  UIADD3 UR4, UPT, UPT, -UR4, 0x100000, URZ ;  /* 0x0010000004047890 */ /* 0x000fc8000fffe1ff */
[----:B------:R-:W-:Y:S02]  /*1990*/  USHF.L.U32 UR5, UR4, 0xb, URZ ;  /* 0x0000000b04057899 */ /* 0x000fe400080006ff */
[----:B------:R-:W-:Y:S01]  /*19a0*/  USHF.L.U32 UR4, UR4, 0x1, URZ ;  /* 0x0000000104047899 */ /* 0x000fe200080006ff */
[----:B------:R-:W2:Y:S03]  /*19b0*/  FENCE.VIEW.ASYNC.S ;  /* 0x00000000000073c6 */ /* 0x000ea60000000000 */
[----:B--2---:R2:W3:Y:S08]  /*19c0*/  SYNCS.EXCH.64 URZ, [UR8+0xc010], UR10 ;  /* 0x00c0100a08ff75b2 */ /* 0x0044f00008000100 */
[----:B------:R2:W4:Y:S01]  /*19d0*/  SYNCS.EXCH.64 URZ, [UR8+0xc030], UR4 ;  /* 0x00c0300408ff75b2 */ /* 0x0005220008000100 */
[----:B------:R-:W-:Y:S01]  /*19e0*/  NOP ;  /* 0x0000000000007918 */ /* 0x000fe20000000000 */
.L_x_56:
[----:B--2---:R-:W-:Y:S05]  /*19f0*/  BSYNC.RECONVERGENT B5 ;  /* 0x0000000000057941 */ /* 0x004fea0003800200 */
.L_x_55:
[----:B---34-:R-:W-:Y:S01]  /*1a00*/  BAR.SYNC.DEFER_BLOCKING 0x0 ;  /* 0x0000000000007b1d */ /* 0x018fe20000010000 */
[----:B------:R-:W-:Y:S01]  /*1a10*/  USHF.L.U32 UR15, UR7, 0x7, URZ ;  /* 0x00000007070f7899 */ /* 0x000fe200080006ff */
[----:B------:R-:W-:Y:S01]  /*1a20*/  ISETP.GE.AND P0, PT, R10, 0x1, PT ;  /* 0x000000010a00780c */ /* 0x000fe20003f06270 */
[----:B------:R-:W-:-:S03]  /*1a30*/  USHF.L.U32 UR19, UR9, 0x6, URZ ;  /* 0x0000000609137899 */ /* 0x000fc600080006ff */
        /* <DEDUP_REMOVED lines=13> */
.L_x_58:
[----:B--2---:R-:W-:Y:S05]  /*1b10*/  BSYNC.RECONVERGENT B5 ;  /* 0x0000000000057941 */ /* 0x004fea0003800200 */
.L_x_57:
[----:B------:R-:W-:Y:S05]  /*1b20*/  @!P0 BRA `(.L_x_59) ;  /* 0x0000000800148947 */ /* 0x000fea0003800000 */
[----:B---34-:R-:W-:Y:S01]  /*1b30*/  BAR.SYNC.DEFER_BLOCKING 0x0 ;  /* 0x0000000000007b1d */ /* 0x018fe20000010000 */
[----:B------:R-:W-:Y:S01]  /*1b40*/  @!P3 IMAD.MOV.U32 R2, RZ, RZ, 0x3000 ;  /* 0x00003000ff02b424 */ /* 0x000fe200078e00ff */
[----:B------:R-:W-:Y:S02]  /*1b50*/  ELECT P1, URZ, PT ;  /* 0x0000000000ff782f */ /* 0x000fe40003820000 */
[----:B------:R-:W-:Y:S02]  /*1b60*/  ELECT P0, URZ, PT ;  /* 0x0000000000ff782f */ /* 0x000fe40003800000 */
[C---:B------:R-:W-:Y:S01]  /*1b70*/  ISETP.LT.U32.AND P1, PT, R68.reuse, 0x20, P1 ;  /* 0x000000204400780c */ /* 0x040fe20000f21070 */
[----:B------:R-:W-:Y:S01]  /*1b80*/  UMOV UR11, UR15 ;  /* 0x0000000f000b7c82 */ /* 0x000fe20008000000 */
[----:B------:R-:W-:Y:S01]  /*1b90*/  ISETP.LT.U32.AND P0, PT, R68, 0x20, P0 ;  /* 0x000000204400780c */ /* 0x000fe20000701070 */
[----:B------:R-:W-:-:S10]  /*1ba0*/  UIADD3 UR16, UPT, UPT, UR8, 0x8000, URZ ;  /* 0x0000800008107890 */ /* 0x000fd4000fffe0ff */
[----:B------:R-:W-:Y:S01]  /*1bb0*/  VOTEU.ANY UP0, P1 ;  /* 0x0000000000ff7886 */ /* 0x000fe20000800100 */
[----:B------:R-:W-:Y:S01]  /*1bc0*/  VOTEU.ANY UP2, P1 ;  /* 0x0000000000ff7886 */ /* 0x000fe20000840100 */
[----:B------:R-:W-:Y:S01]  /*1bd0*/  VOTEU.ANY UP1, P0 ;  /* 0x0000000000ff7886 */ /* 0x000fe20000020100 */
[----:B------:R-:W-:Y:S01]  /*1be0*/  VOTEU.ANY UP3, P0 ;  /* 0x0000000000ff7886 */ /* 0x000fe20000060100 */
[----:B------:R2:W-:Y:S01]  /*1bf0*/  @!P3 SYNCS.ARRIVE.TRANS64 RZ, [UR8+0xc000], R2 ;  /* 0x00c00002ffffb9a7 */ /* 0x0005e20008000008 */
[----:B------:R3:W-:Y:S06]  /*1c00*/  MEMBAR.ALL.CTA ;  /* 0x0000000000007992 */ /* 0x0007ec0000008000 */
[----:B---3--:R-:W3:Y:S01]  /*1c10*/  FENCE.VIEW.ASYNC.S ;  /* 0x00000000000073c6 */ /* 0x008ee20000000000 */
[----:B------:R-:W-:Y:S01]  /*1c20*/  @UP0 UIADD3 UR9, UPT, UPT, UR8, 0xc000, URZ ;  /* 0x0000c00008090890 */ /* 0x000fe2000fffe0ff */
[----:B------:R-:W-:Y:S01]  /*1c30*/  @UP0 UMOV UR10, URZ ;  /* 0x000000ff000a0c82 */ /* 0x000fe20008000000 */
[----:B------:R-:W-:Y:S01]  /*1c40*/  @UP1 UIADD3 UR17, UPT, UPT, UR8, 0xc000, URZ ;  /* 0x0000c00008111890 */ /* 0x000fe2000fffe0ff */
[----:B------:R-:W-:Y:S01]  /*1c50*/  @UP1 UMOV UR18, URZ ;  /* 0x000000ff00121c82 */ /* 0x000fe20008000000 */
[----:B------:R-:W-:Y:S01]  /*1c60*/  UISETP.NE.U32.AND UP0, UPT, UR22, URZ, UPT ;  /* 0x000000ff1600728c */ /* 0x000fe2000bf05070 */
[----:B---3--:R-:W-:Y:S06]  /*1c70*/  BAR.SYNC.DEFER_BLOCKING 0x0 ;  /* 0x0000000000007b1d */ /* 0x008fec0000010000 */
[----:B------:R2:W-:Y:S02]  /*1c80*/  @UP2 UTMALDG.2D [UR8], [UR24] ;  /* 0x00000008180025b4 */ /* 0x0005e40008008000 */
[----:B------:R-:W-:Y:S06]  /*1c90*/  BAR.SYNC.DEFER_BLOCKING 0x0 ;  /* 0x0000000000007b1d */ /* 0x000fec0000010000 */
[----:B------:R2:W-:Y:S02]  /*1ca0*/  @UP3 UTMALDG.2D [UR16], [UR26] ;  /* 0x000000101a0035b4 */ /* 0x0005e40008008000 */
[----:B------:R-:W-:Y:S06]  /*1cb0*/  BAR.SYNC.DEFER_BLOCKING 0x0 ;  /* 0x0000000000007b1d */ /* 0x000fec0000010000 */
[----:B------:R-:W3:Y:S02]  /*1cc0*/  SYNCS.PHASECHK.TRANS64.TRYWAIT P0, [UR8+0xc000], RZ ;  /* 0x00c000ffff0075a7 */ /* 0x000ee40008001108 */
[----:B--23--:R-:W-:Y:S05]  /*1cd0*/  @!P0 BRA `(.L_x_60) ;  /* 0x0000000c00cc8947 */ /* 0x00cfea0003800000 */
.L_x_78:
[----:B------:R-:W-:Y:S05]  /*1ce0*/  BRA.U UP0, `(.L_x_61) ;  /* 0x00000001004c7547 */ /* 0x000fea000b800000 */
[----:B------:R-:W-:Y:S02]  /*1cf0*/  USHF.R.U32.HI UR4, URZ, 0x4, UR8 ;  /* 0x00000004ff047899 */ /* 0x000fe40008011608 */
[----:B------:R-:W-:Y:S02]  /*1d00*/  USHF.R.U32.HI UR6, URZ, 0x4, UR16 ;  /* 0x00000004ff067899 */ /* 0x000fe40008011610 */
[----:B------:R-:W-:Y:S02]  /*1d10*/  USGXT.U32 UR4, UR4, 0xe ;  /* 0x0000000e0404789a */ /* 0x000fe40008000000 */
[----:B------:R-:W-:Y:S01]  /*1d20*/  USGXT.U32 UR6, UR6, 0xe ;  /* 0x0000000e0606789a */ /* 0x000fe20008000000 */
[----:B------:R-:W-:Y:S01]  /*1d30*/  UMOV UR10, 0xfffffffe ;  /* 0xfffffffe000a7882 */ /* 0x000fe20000000000 */
[----:B------:R-:W-:Y:S01]  /*1d40*/  UMOV UR11, 0x7fffbfdf ;  /* 0x7fffbfdf000b7882 */ /* 0x000fe20000000000 */
[----:B------:R-:W-:Y:S01]  /*1d50*/  UMOV UR5, URZ ;  /* 0x000000ff00057c82 */ /* 0x000fe20008000000 */
[----:B------:R-:W-:Y:S01]  /*1d60*/  UMOV UR7, URZ ;  /* 0x000000ff00077c82 */ /* 0x000fe20008000000 */
[----:B------:R-:W-:-:S02]  /*1d70*/  UIADD3.64 UR16, UPT, UPT, UR4, -UR10, URZ ;  /* 0x8000000a04107297 */ /* 0x000fc4000fffe0ff */
[----:B------:R-:W-:Y:S01]  /*1d80*/  UIADD3.64 UR10, UPT, UPT, UR6, -UR10, URZ ;  /* 0x8000000a060a7297 */ /* 0x000fe2000fffe0ff */
[----:B------:R-:W-:Y:S01]  /*1d90*/  UMOV UR28, 0x0 ;  /* 0x00000000001c7882 */ /* 0x000fe20000000000 */
[----:B------:R-:W-:Y:S01]  /*1da0*/  UMOV UR29, 0x8100490 ;  /* 0x08100490001d7882 */ /* 0x000fe20000000000 */
[----:B------:R-:W-:Y:S01]  /*1db0*/  UMOV UR5, 0x80004020 ;  /* 0x8000402000057882 */ /* 0x000fe20000000000 */
[----:B------:R-:W-:Y:S01]  /*1dc0*/  UMOV UR7, 0x80004020 ;  /* 0x8000402000077882 */ /* 0x000fe20000000000 */
[----:B------:R-:W-:Y:S01]  /*1dd0*/  UMOV UR30, 0x0 ;  /* 0x00000000001e7882 */ /* 0x000fe20000000000 */
[----:B------:R-:W-:Y:S01]  /*1de0*/  UMOV UR31, 0x8100490 ;  /* 0x08100490001f7882 */ /* 0x000fe20000000000 */
[----:B------:R2:W-:Y:S02]  /*1df0*/  UTCHMMA gdesc[UR4], gdesc[UR6], tmem[UR23], tmem[UR28], idesc[UR29], !UPT ;  /* 0x00ff1c06040075ea */ /* 0x0005e4000f800017 */
[----:B------:R2:W-:Y:S01]  /*1e00*/  UTCHMMA gdesc[UR16], gdesc[UR10], tmem[UR23], tmem[UR30], idesc[UR31], UPT ;  /* 0x00ff1e0a100075ea */ /* 0x0005e2000b800017 */
[----:B------:R-:W-:-:S02]  /*1e10*/  NOP ;  /* 0x0000000000007918 */ /* 0x000fc40000000000 */
.L_x_61:
[----:B------:R-:W-:Y:S01]  /*1e20*/  ELECT P0, URZ, PT ;  /* 0x0000000000ff782f */ /* 0x000fe20003800000 */
[----:B--2---:R-:W-:Y:S01]  /*1e30*/  UMOV UR4, UR12 ;  /* 0x0000000c00047c82 */ /* 0x004fe20008000000 */
[----:B------:R-:W-:Y:S02]  /*1e40*/  UMOV UR5, URZ ;  /* 0x000000ff00057c82 */ /* 0x000fe40008000000 */
[----:B------:R-:W-:-:S13]  /*1e50*/  ISETP.LT.U32.AND P0, PT, R68, 0x20, P0 ;  /* 0x000000204400780c */ /* 0x000fda0000701070 */
[----:B------:R-:W-:Y:S01]  /*1e60*/  VOTEU.ANY UP0, P0 ;  /* 0x0000000000ff7886 */ /* 0x000fe20000000100 */
[----:B------:R-:W-:Y:S01]  /*1e70*/  VOTEU.ANY UP1, P0 ;  /* 0x0000000000ff7886 */ /* 0x000fe20000020100 */
[----:B------:R-:W-:-:S03]  /*1e80*/  ISETP.GE.U32.AND P0, PT, R10, 0x21, PT ;  /* 0x000000210a00780c */ /* 0x000fc60003f06070 */
[----:B------:R-:W-:Y:S02]  /*1e90*/  @UP0 UMOV UR4, UR4 ;  /* 0x0000000400040c82 */ /* 0x000fe40008000000 */
[----:B------:R2:W-:Y:S01]  /*1ea0*/  @UP1 UTCBAR [UR4], URZ ;  /* 0x000000ff040013e9 */ /* 0x0005e200080000ff */
[----:B------:R-:W-:Y:S06]  /*1eb0*/  BAR.SYNC.DEFER_BLOCKING 0x0 ;  /* 0x0000000000007b1d */ /* 0x000fec0000010000 */
[----:B------:R-:W3:Y:S02]  /*1ec0*/  SYNCS.PHASECHK.TRANS64.TRYWAIT P1, [UR8+0xc020], RZ ;  /* 0x00c020ffff0075a7 */ /* 0x000ee40008021108 */
[----:B--23--:R-:W-:Y:S05]  /*1ed0*/  @!P1 BRA `(.L_x_62) ;  /* 0x0000000c00589947 */ /* 0x00cfea0003800000 */
.L_x_79:
[----:B------:R-:W-:Y:S01]  /*1ee0*/  UMOV UR4, URZ ;  /* 0x000000ff00047c82 */ /* 0x000fe20008000000 */
[----:B------:R-:W-:Y:S05]  /*1ef0*/  @!P0 BRA `(.L_x_59) ;  /* 0x0000000400208947 */ /* 0x000fea0003800000 */
[----:B------:R-:W2:Y:S01]  /*1f00*/  LDCU UR29, c[0x0][0x3a0] ;  /* 0x00007400ff1d77ac */ /* 0x000ea20008000800 */
[----:B------:R-:W-:Y:S01]  /*1f10*/  UMOV UR9, 0x1 ;  /* 0x0000000100097882 */ /* 0x000fe20000000000 */
[----:B------:R-:W-:-:S05]  /*1f20*/  UMOV UR14, 0x20 ;  /* 0x00000020000e7882 */ /* 0x000fca0000000000 */
.L_x_66:
[----:B------:R-:W-:Y:S01]  /*1f30*/  BAR.SYNC.DEFER_BLOCKING 0x0 ;  /* 0x0000000000007b1d */ /* 0x000fe20000010000 */
[----:B------:R-:W-:Y:S01]  /*1f40*/  ULEA UR28, UR9, UR8, 0x3 ;  /* 0x00000008091c7291 */ /* 0x000fe2000f8e18ff */
[----:B------:R-:W-:Y:S01]  /*1f50*/  @!P3 IMAD.MOV.U32 R2, RZ, RZ, 0x3000 ;  /* 0x00003000ff02b424 */ /* 0x000fe200078e00ff */
[----:B------:R-:W-:Y:S01]  /*1f60*/  ELECT P1, URZ, PT ;  /* 0x0000000000ff782f */ /* 0x000fe20003820000 */
[----:B------:R-:W-:-:S03]  /*1f70*/  ULEA UR12, UR9, UR8, 0xd ;  /* 0x00000008090c7291 */ /* 0x000fc6000f8e68ff */
[----:B------:R-:W-:Y:S02]  /*1f80*/  ISETP.LT.U32.AND P1, PT, R68, 0x20, P1 ;  /* 0x000000204400780c */ /* 0x000fe40000f21070 */
[----:B------:R-:W-:Y:S01]  /*1f90*/  ELECT P0, URZ, PT ;  /* 0x0000000000ff782f */ /* 0x000fe20003800000 */
[----:B------:R-:W-:-:S03]  /*1fa0*/  ULEA UR16, UR9, UR8, 0xc ;  /* 0x0000000809107291 */ /* 0x000fc6000f8e60ff */
[----:B------:R-:W-:Y:S01]  /*1fb0*/  ISETP.LT.U32.AND P0, PT, R68, 0x20, P0 ;  /* 0x000000204400780c */ /* 0x000fe20000701070 */
[----:B------:R-:W-:Y:S01]  /*1fc0*/  UMOV UR18, UR14 ;  /* 0x0000000e00127c82 */ /* 0x000fe20008000000 */
[----:B------:R-:W-:Y:S02]  /*1fd0*/  UIADD3 UR16, UPT, UPT, UR16, 0x8000, URZ ;  /* 0x0000800010107890 */ /* 0x000fe4000fffe0ff */
[----:B------:R-:W-:-:S03]  /*1fe0*/  USHF.L.U32 UR5, UR4, 0x1f, URZ ;  /* 0x0000001f04057899 */ /* 0x000fc600080006ff */
[----:B------:R-:W-:Y:S01]  /*1ff0*/  VOTEU.ANY UP0, P1 ;  /* 0x0000000000ff7886 */ /* 0x000fe20000800100 */
[----:B------:R3:W-:Y:S01]  /*2000*/  @!P3 SYNCS.ARRIVE.TRANS64 RZ, [UR28+0xc000], R2 ;  /* 0x00c00002ffffb9a7 */ /* 0x0007e2000800001c */
[----:B------:R4:W-:Y:S06]  /*2010*/  MEMBAR.ALL.CTA ;  /* 0x0000000000007992 */ /* 0x0009ec0000008000 */
[----:B----4-:R-:W4:Y:S01]  /*2020*/  FENCE.VIEW.ASYNC.S ;  /* 0x00000000000073c6 */ /* 0x010f220000000000 */
[----:B------:R-:W-:Y:S01]  /*2030*/  @UP0 UIADD3 UR13, UPT, UPT, UR28, 0xc000, URZ ;  /* 0x0000c0001c0d0890 */ /* 0x000fe2000fffe0ff */
[----:B----4-:R-:W-:Y:S01]  /*2040*/  VOTEU.ANY UP0, P1 ;  /* 0x0000000000ff7886 */ /* 0x010fe20000800100 */
[----:B------:R-:W-:Y:S01]  /*2050*/  VOTEU.ANY UP1, P0 ;  /* 0x0000000000ff7886 */ /* 0x000fe20000020100 */
[----:B---3--:R-:W-:-:S04]  /*2060*/  IMAD.U32 R2, RZ, RZ, UR5 ;  /* 0x00000005ff027e24 */ /* 0x008fc8000f8e00ff */
[----:B------:R-:W-:Y:S01]  /*2070*/  @UP1 UIADD3 UR17, UPT, UPT, UR28, 0xc000, URZ ;  /* 0x0000c0001c111890 */ /* 0x000fe2000fffe0ff */
[----:B------:R-:W-:Y:S01]  /*2080*/  VOTEU.ANY UP1, P0 ;  /* 0x0000000000ff7886 */ /* 0x000fe20000020100 */
[----:B------:R-:W-:Y:S06]  /*2090*/  BAR.SYNC.DEFER_BLOCKING 0x0 ;  /* 0x0000000000007b1d */ /* 0x000fec0000010000 */
[----:B------:R3:W-:Y:S01]  /*20a0*/  @UP0 UTMALDG.2D [UR12], [UR24] ;  /* 0x0000000c180005b4 */ /* 0x0007e20008008000 */
[----:B------:R-:W-:Y:S01]  /*20b0*/  UISETP.NE.U32.AND UP0, UPT, UR22, URZ, UPT ;  /* 0x000000ff1600728c */ /* 0x000fe2000bf05070 */
[----:B------:R-:W-:Y:S06]  /*20c0*/  BAR.SYNC.DEFER_BLOCKING 0x0 ;  /* 0x0000000000007b1d */ /* 0x000fec0000010000 */
[----:B------:R3:W-:Y:S02]  /*20d0*/  @UP1 UTMALDG.2D [UR16], [UR26] ;  /* 0x000000101a0015b4 */ /* 0x0007e40008008000 */
[----:B------:R-:W-:Y:S06]  /*20e0*/  BAR.SYNC.DEFER_BLOCKING 0x0 ;  /* 0x0000000000007b1d */ /* 0x000fec0000010000 */
[----:B------:R-:W4:Y:S02]  /*20f0*/  SYNCS.PHASECHK.TRANS64.TRYWAIT P0, [UR28+0xc000], R2 ;  /* 0x00c00002ff0075a7 */ /* 0x000f24000800111c */
[----:B---34-:R-:W-:Y:S05]  /*2100*/  @!P0 BRA `(.L_x_63) ;  /* 0x0000000800d88947 */ /* 0x018fea0003800000 */
.L_x_80:
[----:B------:R-:W-:Y:S05]  /*2110*/  BRA.U UP0, `(.L_x_64) ;  /* 0x00000001004c7547 */ /* 0x000fea000b800000 */
[----:B------:R-:W-:Y:S02]  /*2120*/  USHF.R.U32.HI UR10, URZ, 0x4, UR12 ;  /* 0x00000004ff0a7899 */ /* 0x000fe4000801160c */
[----:B------:R-:W-:Y:S02]  /*2130*/  USHF.R.U32.HI UR12, URZ, 0x4, UR16 ;  /* 0x00000004ff0c7899 */ /* 0x000fe40008011610 */
[----:B------:R-:W-:Y:S02]  /*2140*/  USGXT.U32 UR10, UR10, 0xe ;  /* 0x0000000e0a0a789a */ /* 0x000fe40008000000 */
[----:B------:R-:W-:Y:S02]  /*2150*/  USGXT.U32 UR12, UR12, 0xe ;  /* 0x0000000e0c0c789a */ /* 0x000fe40008000000 */
[----:B------:R-:W-:Y:S02]  /*2160*/  UIADD3 UR16, UP0, UPT, UR10, 0x2, URZ ;  /* 0x000000020a107890 */ /* 0x000fe4000ff1e0ff */
[----:B------:R-:W-:Y:S01]  /*2170*/  UIADD3 UR30, UP1, UPT, UR12, 0x2, URZ ;  /* 0x000000020c1e7890 */ /* 0x000fe2000ff3e0ff */
[----:B------:R-:W-:Y:S01]  /*2180*/  UMOV UR5, URZ ;  /* 0x000000ff00057c82 */ /* 0x000fe20008000000 */
[----:B------:R-:W-:Y:S01]  /*2190*/  UMOV UR6, URZ ;  /* 0x000000ff00067c82 */ /* 0x000fe20008000000 */
[----:B------:R-:W-:-:S02]  /*21a0*/  UIADD3.X UR17, UPT, UPT, UR5, -0x7fffbfe0, URZ, UP0, !UPT ;  /* 0x8000402005117890 */ /* 0x000fc400087fe4ff */
[----:B------:R-:W-:Y:S01]  /*21b0*/  UIADD3.X UR31, UPT, UPT, UR6, -0x7fffbfe0, URZ, UP1, !UPT ;  /* 0x80004020061f7890 */ /* 0x000fe20008ffe4ff */
[----:B------:R-:W-:Y:S01]  /*21c0*/  UMOV UR32, 0x0 ;  /* 0x0000000000207882 */ /* 0x000fe20000000000 */
[----:B------:R-:W-:Y:S01]  /*21d0*/  UMOV UR33, 0x8100490 ;  /* 0x0810049000217882 */ /* 0x000fe20000000000 */
[----:B------:R-:W-:Y:S01]  /*21e0*/  UMOV UR11, 0x80004020 ;  /* 0x80004020000b7882 */ /* 0x000fe20000000000 */
[----:B------:R-:W-:Y:S01]  /*21f0*/  UMOV UR13, 0x80004020 ;  /* 0x80004020000d7882 */ /* 0x000fe20000000000 */
[----:B------:R-:W-:Y:S01]  /*2200*/  UMOV UR6, 0x0 ;  /* 0x0000000000067882 */ /* 0x000fe20000000000 */
[----:B------:R-:W-:Y:S01]  /*2210*/  UMOV UR7, 0x8100490 ;  /* 0x0810049000077882 */ /* 0x000fe20000000000 */
[----:B------:R3:W-:Y:S02]  /*2220*/  UTCHMMA gdesc[UR10], gdesc[UR12], tmem[UR23], tmem[UR32], idesc[UR33], UPT ;  /* 0x00ff200c0a0075ea */ /* 0x0007e4000b800017 */
[----:B------:R3:W-:Y:S01]  /*2230*/  UTCHMMA gdesc[UR16], gdesc[UR30], tmem[UR23], tmem[UR6], idesc[UR7], UPT ;  /* 0x00ff061e100075ea */ /* 0x0007e2000b800017 */
[----:B------:R-:W-:-:S02]  /*2240*/  NOP ;  /* 0x0000000000007918 */ /* 0x000fc40000000000 */
.L_x_64:
[----:B------:R-:W-:Y:S01]  /*2250*/  ELECT P0, URZ, PT ;  /* 0x0000000000ff782f */ /* 0x000fe20003800000 */
[----:B---3--:R-:W-:-:S03]  /*2260*/  UIADD3 UR6, UPT, UPT, UR28, 0xc020, URZ ;  /* 0x0000c0201c067890 */ /* 0x008fc6000fffe0ff */
[----:B------:R-:W-:Y:S01]  /*2270*/  ISETP.LT.U32.AND P0, PT, R68, 0x20, P0 ;  /* 0x000000204400780c */ /* 0x000fe20000701070 */
[----:B------:R-:W-:-:S12]  /*2280*/  UMOV UR7, URZ ;  /* 0x000000ff00077c82 */ /* 0x000fd80008000000 */
[----:B------:R-:W-:Y:S01]  /*2290*/  VOTEU.ANY UP0, P0 ;  /* 0x0000000000ff7886 */ /* 0x000fe20000000100 */
[----:B------:R-:W-:-:S04]  /*22a0*/  VOTEU.ANY UP1, P0 ;  /* 0x0000000000ff7886 */ /* 0x000fc80000020100 */
[----:B------:R-:W-:Y:S02]  /*22b0*/  @UP0 UMOV UR6, UR6 ;  /* 0x0000000600060c82 */ /* 0x000fe40008000000 */
[----:B------:R3:W-:Y:S01]  /*22c0*/  @UP1 UTCBAR [UR6], URZ ;  /* 0x000000ff060013e9 */ /* 0x0007e200080000ff */
[----:B------:R-:W-:Y:S06]  /*22d0*/  BAR.SYNC.DEFER_BLOCKING 0x0 ;  /* 0x0000000000007b1d */ /* 0x000fec0000010000 */
[----:B------:R-:W4:Y:S02]  /*22e0*/  SYNCS.PHASECHK.TRANS64.TRYWAIT P0, [UR28+0xc020], R2 ;  /* 0x00c02002ff0075a7 */ /* 0x000f24000800111c */
[----:B---34-:R-:W-:Y:S05]  /*22f0*/  @!P0 BRA `(.L_x_65) ;  /* 0x0000000800688947 */ /* 0x018fea0003800000 */
.L_x_81:
[----:B------:R-:W-:Y:S02]  /*2300*/  UIADD3 UR9, UPT, UPT, UR9, 0x1, URZ ;  /* 0x0000000109097890 */ /* 0x000fe4000fffe0ff */
[----:B------:R-:W-:Y:S02]  /*2310*/  UIADD3 UR14, UPT, UPT, UR14, 0x20, URZ ;  /* 0x000000200e0e7890 */ /* 0x000fe4000fffe0ff */
[----:B------:R-:W-:-:S04]  /*2320*/  UISETP.NE.U32.AND UP0, UPT, UR9, 0x4, UPT ;  /* 0x000000040900788c */ /* 0x000fc8000bf05070 */
[----:B------:R-:W-:Y:S02]  /*2330*/  USEL UR5, URZ, 0x1, UP0 ;  /* 0x00000001ff057887 */ /* 0x000fe40008000000 */
[----:B------:R-:W-:Y:S02]  /*2340*/  USEL UR9, UR9, URZ, UP0 ;  /* 0x000000ff09097287 */ /* 0x000fe40008000000 */
[----:B--2---:R-:W-:Y:S02]  /*2350*/  UISETP.GE.AND UP0, UPT, UR14, UR29, UPT ;  /* 0x0000001d0e00728c */ /* 0x004fe4000bf06270 */
[----:B------:R-:W-:-:S07]  /*2360*/  ULOP3.LUT UR4, UR4, UR5, URZ, 0x3c, !UPT ;  /* 0x0000000504047292 */ /* 0x000fce000f8e3cff */
[----:B------:R-:W-:Y:S05]  /*2370*/  BRA.U !UP0, `(.L_x_66) ;  /* 0xfffffff908ec7547 */ /* 0x000fea000b83ffff */
.L_x_59:
[----:B---34-:R-:W-:Y:S06]  /*2380*/  BAR.SYNC.DEFER_BLOCKING 0x0 ;  /* 0x0000000000007b1d */ /* 0x018fec0000010000 */
[----:B------:R-:W-:Y:S04]  /*2390*/  BSSY.RECONVERGENT B5, `(.L_x_67) ;  /* 0x0000004000057945 */ /* 0x000fe80003800200 */
[----:B------:R-:W-:Y:S05]  /*23a0*/  @P3 BRA `(.L_x_68) ;  /* 0x0000000000083947 */ /* 0x000fea0003800000 */
[----:B------:R-:W2:Y:S02]  /*23b0*/  SYNCS.CCTL.IV [UR8+0xc000] ;  /* 0x00c00000ff0079b1 */ /* 0x000ea40008000008 */
[----:B--2---:R-:W2:Y:S02]  /*23c0*/  SYNCS.CCTL.IV [UR8+0xc020] ;  /* 0x00c02000ff0079b1 */ /* 0x004ea40008000008 */
.L_x_68:
[----:B------:R-:W-:Y:S05]  /*23d0*/  BSYNC.RECONVERGENT B5 ;  /* 0x0000000000057941 */ /* 0x000fea0003800200 */
.L_x_67:
[----:B--2---:R-:W-:Y:S06]  /*23e0*/  BAR.SYNC.DEFER_BLOCKING 0x0 ;  /* 0x0000000000007b1d */ /* 0x004fec0000010000 */
[----:B------:R-:W-:Y:S04]  /*23f0*/  BSSY.RECONVERGENT B5, `(.L_x_69) ;  /* 0x0000004000057945 */ /* 0x000fe80003800200 */
[----:B------:R-:W-:Y:S05]  /*2400*/  @P3 BRA `(.L_x_70) ;  /* 0x0000000000083947 */ /* 0x000fea0003800000 */
[----:B------:R-:W2:Y:S02]  /*2410*/  SYNCS.CCTL.IV [UR8+0xc008] ;  /* 0x00c00800ff0079b1 */ /* 0x000ea40008000008 */
[----:B--2---:R-:W2:Y:S02]  /*2420*/  SYNCS.CCTL.IV [UR8+0xc028] ;  /* 0x00c02800ff0079b1 */ /* 0x004ea40008000008 */
.L_x_70:
[----:B------:R-:W-:Y:S05]  /*2430*/  BSYNC.RECONVERGENT B5 ;  /* 0x0000000000057941 */ /* 0x000fea0003800200 */
.L_x_69:
[----:B--2---:R-:W-:Y:S06]  /*2440*/  BAR.SYNC.DEFER_BLOCKING 0x0 ;  /* 0x0000000000007b1d */ /* 0x004fec0000010000 */
[----:B------:R-:W-:Y:S04]  /*2450*/  BSSY.RECONVERGENT B5, `(.L_x_71) ;  /* 0x0000004000057945 */ /* 0x000fe80003800200 */
[----:B------:R-:W-:Y:S05]  /*2460*/  @P3 BRA `(.L_x_72) ;  /* 0x0000000000083947 */ /* 0x000fea0003800000 */
[----:B------:R-:W2:Y:S02]  /*2470*/  SYNCS.CCTL.IV [UR8+0xc010] ;  /* 0x00c01000ff0079b1 */ /* 0x000ea40008000008 */
[----:B--2---:R-:W2:Y:S02]  /*2480*/  SYNCS.CCTL.IV [UR8+0xc030] ;  /* 0x00c03000ff0079b1 */ /* 0x004ea40008000008 */
.L_x_72:
[----:B------:R-:W-:Y:S05]  /*2490*/  BSYNC.RECONVERGENT B5 ;  /* 0x0000000000057941 */ /* 0x000fea0003800200 */
.L_x_71:
[----:B--2---:R-:W-:Y:S06]  /*24a0*/  BAR.SYNC.DEFER_BLOCKING 0x0 ;  /* 0x0000000000007b1d */ /* 0x004fec0000010000 */
[----:B------:R-:W-:Y:S04]  /*24b0*/  BSSY.RECONVERGENT B5, `(.L_x_73) ;  /* 0x0000004000057945 */ /* 0x000fe80003800200 */
[----:B------:R-:W-:Y:S05]  /*24c0*/  @P3 BRA `(.L_x_74) ;  /* 0x0000000000083947 */ /* 0x000fea0003800000 */
[----:B------:R-:W2:Y:S02]  /*24d0*/  SYNCS.CCTL.IV [UR8+0xc018] ;  /* 0x00c01800ff0079b1 */ /* 0x000ea40008000008 */
[----:B--2---:R-:W2:Y:S02]  /*24e0*/  SYNCS.CCTL.IV [UR8+0xc038] ;  /* 0x00c03800ff0079b1 */ /* 0x004ea40008000008 */
.L_x_74:
[----:B------:R-:W-:Y:S05]  /*24f0*/  BSYNC.RECONVERGENT B5 ;  /* 0x0000000000057941 */ /* 0x000fea0003800200 */
.L_x_73:
[----:B------:R-:W-:Y:S01]  /*2500*/  USHF.L.U32 UR22, UR22, 0x15, URZ ;  /* 0x0000001516167899 */ /* 0x000fe200080006ff */
[C---:B------:R-:W-:Y:S01]  /*2510*/  IMAD.SHL.U32 R2, R0.reuse, 0x80, RZ ;  /* 0x0000008000027824 */ /* 0x040fe200078e00ff */
[----:B------:R-:W-:Y:S01]  /*2520*/  ELECT P0, URZ, PT ;  /* 0x0000000000ff782f */ /* 0x000fe20003800000 */
[----:B------:R-:W-:Y:S01]  /*2530*/  IMAD.SHL.U32 R3, R0, 0x10, RZ ;  /* 0x0000001000037824 */ /* 0x000fe200078e00ff */
[----:B------:R-:W-:Y:S02]  /*2540*/  ULOP3.LUT UR22, UR22, 0x600000, URZ, 0xc0, !UPT ;  /* 0x0060000016167892 */ /* 0x000fe4000f8ec0ff */
[----:B------:R-:W-:Y:S01]  /*2550*/  LOP3.LUT R0, R2, 0x3f80, RZ, 0xc0, !PT ;  /* 0x00003f8002007812 */ /* 0x000fe200078ec0ff */
[----:B------:R-:W-:Y:S01]  /*2560*/  UMOV UR9, UR19 ;  /* 0x0000001300097c82 */ /* 0x000fe20008000000 */
[----:B------:R-:W-:Y:S01]  /*2570*/  UIADD3 UR22, UPT, UPT, UR23, UR22, URZ ;  /* 0x0000001617167290 */ /* 0x000fe2000fffe0ff */
[----:B------:R-:W-:Y:S01]  /*2580*/  ISETP.LT.U32.AND P0, PT, R68, 0x20, P0 ;  /* 0x000000204400780c */ /* 0x000fe20000701070 */
[----:B------:R-:W-:Y:S01]  /*2590*/  UMOV UR10, UR15 ;  /* 0x0000000f000a7c82 */ /* 0x000fe20008000000 */
[----:B------:R-:W-:-:S04]  /*25a0*/  LOP3.LUT R0, R0, 0x70, R3, 0xf8, !PT ;  /* 0x0000007000007812 */ /* 0x000fc800078ef803 */
[C---:B------:R-:W-:Y:S02]  /*25b0*/  LOP3.LUT R2, R0.reuse, 0x10, RZ, 0x3c, !PT ;  /* 0x0000001000027812 */ /* 0x040fe400078e3cff */
[----:B-----5:R-:W3:Y:S01]  /*25c0*/  LDTM.x64 R4, tmem[UR22] ;  /* 0x00000016000479ee */ /* 0x020ee20008340000 */
[----:B------:R-:W-:Y:S01]  /*25d0*/  LOP3.LUT R3, R0, 0x20, RZ, 0x3c, !PT ;  /* 0x0000002000037812 */ /* 0x000fe200078e3cff */
[----:B------:R-:W-:-:S03]  /*25e0*/  NOP ;  /* 0x0000000000007918 */ /* 0x000fc60000000000 */
[----:B---3--:R-:W-:Y:S01]  /*25f0*/  VOTEU.ANY UP1, P0 ;  /* 0x0000000000ff7886 */ /* 0x008fe20000020100 */
[----:B------:R-:W-:Y:S01]  /*2600*/  VOTEU.ANY UP0, P0 ;  /* 0x0000000000ff7886 */ /* 0x000fe20000000100 */
[----:B------:R-:W-:Y:S02]  /*2610*/  F2FP.BF16.F32.PACK_AB R4, R5, R4 ;  /* 0x000000040504723e */ /* 0x000fe400000010ff */
[----:B------:R-:W-:Y:S02]  /*2620*/  F2FP.BF16.F32.PACK_AB R5, R7, R6 ;  /* 0x000000060705723e */ /* 0x000fe400000010ff */
[----:B------:R-:W-:Y:S02]  /*2630*/  F2FP.BF16.F32.PACK_AB R12, R13, R12 ;  /* 0x0000000c0d0c723e */ /* 0x000fe400000010ff */
[----:B------:R-:W-:Y:S02]  /*2640*/  F2FP.BF16.F32.PACK_AB R6, R9, R8 ;  /* 0x000000080906723e */ /* 0x000fe400000010ff */
[----:B------:R-:W-:-:S02]  /*2650*/  F2FP.BF16.F32.PACK_AB R7, R11, R10 ;  /* 0x0000000a0b07723e */ /* 0x000fc400000010ff */
[----:B------:R-:W-:Y:S02]  /*2660*/  F2FP.BF16.F32.PACK_AB R13, R15, R14 ;  /* 0x0000000e0f0d723e */ /* 0x000fe400000010ff */
[----:B------:R-:W-:Y:S01]  /*2670*/  F2FP.BF16.F32.PACK_AB R20, R21, R20 ;  /* 0x000000141514723e */ /* 0x000fe200000010ff */
[----:B--2---:R2:W-:Y:S01]  /*2680*/  STS.128 [R0+UR8], R4 ;  /* 0x0000000400007988 */ /* 0x0045e20008000c08 */
[----:B------:R-:W-:Y:S02]  /*2690*/  F2FP.BF16.F32.PACK_AB R14, R17, R16 ;  /* 0x00000010110e723e */ /* 0x000fe400000010ff */
[----:B------:R-:W-:Y:S02]  /*26a0*/  F2FP.BF16.F32.PACK_AB R15, R19, R18 ;  /* 0x00000012130f723e */ /* 0x000fe400000010ff */
[----:B------:R-:W-:Y:S02]  /*26b0*/  F2FP.BF16.F32.PACK_AB R21, R23, R22 ;  /* 0x000000161715723e */ /* 0x000fe400000010ff */
[----:B------:R-:W-:Y:S01]  /*26c0*/  F2FP.BF16.F32.PACK_AB R28, R29, R28 ;  /* 0x0000001c1d1c723e */ /* 0x000fe200000010ff */
[----:B------:R2:W-:Y:S01]  /*26d0*/  STS.128 [R2+UR8], R12 ;  /* 0x0000000c02007988 */ /* 0x0005e20008000c08 */
[----:B------:R-:W-:-:S02]  /*26e0*/  F2FP.BF16.F32.PACK_AB R22, R25, R24 ;  /* 0x000000181916723e */ /* 0x000fc400000010ff */
[----:B------:R-:W-:Y:S02]  /*26f0*/  F2FP.BF16.F32.PACK_AB R23, R27, R26 ;  /* 0x0000001a1b17723e */ /* 0x000fe400000010ff */
[----:B------:R-:W-:Y:S02]  /*2700*/  F2FP.BF16.F32.PACK_AB R29, R31, R30 ;  /* 0x0000001e1f1d723e */ /* 0x000fe400000010ff */
[----:B------:R-:W-:Y:S01]  /*2710*/  F2FP.BF16.F32.PACK_AB R36, R37, R36 ;  /* 0x000000242524723e */ /* 0x000fe200000010ff */
[----:B------:R2:W-:Y:S01]  /*2720*/  STS.128 [R3+UR8], R20 ;  /* 0x0000001403007988 */ /* 0x0005e20008000c08 */
[----:B------:R-:W-:Y:S02]  /*2730*/  F2FP.BF16.F32.PACK_AB R30, R33, R32 ;  /* 0x00000020211e723e */ /* 0x000fe400000010ff */
[----:B------:R-:W-:Y:S02]  /*2740*/  F2FP.BF16.F32.PACK_AB R31, R35, R34 ;  /* 0x00000022231f723e */ /* 0x000fe400000010ff */
[----:B------:R-:W-:-:S02]  /*2750*/  F2FP.BF16.F32.PACK_AB R37, R39, R38 ;  /* 0x000000262725723e */ /* 0x000fc400000010ff */
[----:B------:R-:W-:Y:S02]  /*2760*/  F2FP.BF16.F32.PACK_AB R44, R45, R44 ;  /* 0x0000002c2d2c723e */ /* 0x000fe400000010ff */
[----:B------:R-:W-:Y:S02]  /*2770*/  LOP3.LUT R8, R0, 0x30, RZ, 0x3c, !PT ;  /* 0x0000003000087812 */ /* 0x000fe400078e3cff */
[----:B------:R-:W-:Y:S02]  /*2780*/  F2FP.BF16.F32.PACK_AB R38, R41, R40 ;  /* 0x000000282926723e */ /* 0x000fe400000010ff */
[----:B------:R-:W-:Y:S01]  /*2790*/  F2FP.BF16.F32.PACK_AB R39, R43, R42 ;  /* 0x0000002a2b27723e */ /* 0x000fe200000010ff */
[----:B------:R2:W-:Y:S01]  /*27a0*/  STS.128 [R8+UR8], R28 ;  /* 0x0000001c08007988 */ /* 0x0005e20008000c08 */
[----:B------:R-:W-:Y:S02]  /*27b0*/  F2FP.BF16.F32.PACK_AB R45, R47, R46 ;  /* 0x0000002e2f2d723e */ /* 0x000fe400000010ff */
[----:B------:R-:W-:-:S02]  /*27c0*/  F2FP.BF16.F32.PACK_AB R52, R53, R52 ;  /* 0x000000343534723e */ /* 0x000fc400000010ff */
[C---:B------:R-:W-:Y:S02]  /*27d0*/  LOP3.LUT R9, R0.reuse, 0x40, RZ, 0x3c, !PT ;  /* 0x0000004000097812 */ /* 0x040fe400078e3cff */
[----:B------:R-:W-:Y:S02]  /*27e0*/  F2FP.BF16.F32.PACK_AB R46, R49, R48 ;  /* 0x00000030312e723e */ /* 0x000fe400000010ff */
[----:B------:R-:W-:Y:S01]  /*27f0*/  F2FP.BF16.F32.PACK_AB R47, R51, R50 ;  /* 0x00000032332f723e */ /* 0x000fe200000010ff */
[----:B------:R2:W-:Y:S01]  /*2800*/  STS.128 [R9+UR8], R36 ;  /* 0x0000002409007988 */ /* 0x0005e20008000c08 */
[----:B------:R-:W-:Y:S02]  /*2810*/  F2FP.BF16.F32.PACK_AB R53, R55, R54 ;  /* 0x000000363735723e */ /* 0x000fe400000010ff */
[----:B------:R-:W-:Y:S02]  /*2820*/  F2FP.BF16.F32.PACK_AB R60, R61, R60 ;  /* 0x0000003c3d3c723e */ /* 0x000fe400000010ff */
[----:B------:R-:W-:-:S02]  /*2830*/  LOP3.LUT R10, R0, 0x50, RZ, 0x3c, !PT ;  /* 0x00000050000a7812 */ /* 0x000fc400078e3cff */
[----:B------:R-:W-:Y:S02]  /*2840*/  F2FP.BF16.F32.PACK_AB R54, R57, R56 ;  /* 0x000000383936723e */ /* 0x000fe400000010ff */
[----:B------:R-:W-:Y:S01]  /*2850*/  F2FP.BF16.F32.PACK_AB R55, R59, R58 ;  /* 0x0000003a3b37723e */ /* 0x000fe200000010ff */
[----:B------:R2:W-:Y:S01]  /*2860*/  STS.128 [R10+UR8], R44 ;  /* 0x0000002c0a007988 */ /* 0x0005e20008000c08 */
[----:B------:R-:W-:Y:S02]  /*2870*/  F2FP.BF16.F32.PACK_AB R61, R63, R62 ;  /* 0x0000003e3f3d723e */ /* 0x000fe400000010ff */
[C---:B------:R-:W-:Y:S02]  /*2880*/  LOP3.LUT R11, R0.reuse, 0x60, RZ, 0x3c, !PT ;  /* 0x00000060000b7812 */ /* 0x040fe400078e3cff */
[----:B------:R-:W-:Y:S02]  /*2890*/  F2FP.BF16.F32.PACK_AB R62, R65, R64 ;  /* 0x00000040413e723e */ /* 0x000fe400000010ff */
[----:B------:R-:W-:Y:S01]  /*28a0*/  F2FP.BF16.F32.PACK_AB R63, R67, R66 ;  /* 0x00000042433f723e */ /* 0x000fe200000010ff */
[----:B------:R2:W-:Y:S01]  /*28b0*/  STS.128 [R11+UR8], R52 ;  /* 0x000000340b007988 */ /* 0x0005e20008000c08 */
[----:B------:R-:W-:-:S05]  /*28c0*/  LOP3.LUT R16, R0, 0x70, RZ, 0x3c, !PT ;  /* 0x0000007000107812 */ /* 0x000fca00078e3cff */
[----:B------:R2:W-:Y:S01]  /*28d0*/  STS.128 [R16+UR8], R60 ;  /* 0x0000003c10007988 */ /* 0x0005e20008000c08 */
[----:B------:R3:W-:Y:S06]  /*28e0*/  MEMBAR.ALL.CTA ;  /* 0x0000000000007992 */ /* 0x0007ec0000008000 */
[----:B---3--:R-:W3:Y:S02]  /*28f0*/  FENCE.VIEW.ASYNC.S ;  /* 0x00000000000073c6 */ /* 0x008ee40000000000 */
[----:B---3--:R-:W-:Y:S06]  /*2900*/  BAR.SYNC.DEFER_BLOCKING 0x0 ;  /* 0x0000000000007b1d */ /* 0x008fec0000010000 */
[----:B------:R2:W-:Y:S01]  /*2910*/  @UP1 UTMASTG.2D [UR8], [UR20] ;  /* 0x00000008140013b5 */ /* 0x0005e20008008000 */
[----:B------:R0:W-:Y:S01]  /*2920*/  UTMACMDFLUSH ;  /* 0x00000000000079b7 */ /* 0x0001e20000000000 */
[----:B------:R-:W-:-:S04]  /*2930*/  DEPBAR.LE SB0, 0x0 ;  /* 0x000080000000791a */ /* 0x000fc80000000000 */
[----:B------:R-:W-:Y:S08]  /*2940*/  BAR.SYNC.DEFER_BLOCKING 0x0 ;  /* 0x0000000000007b1d */ /* 0x000ff00000010000 */
[----:B------:R-:W-:Y:S06]  /*2950*/  BAR.SYNC.DEFER_BLOCKING 0x0 ;  /* 0x0000000000007b1d */ /* 0x000fec0000010000 */
[----:B--2---:R-:W-:Y:S05]  /*2960*/  @P2 BRA `(.L_x_75) ;  /* 0x0000000000a02947 */ /* 0x004fea0003800000 */
[----:B------:R-:W2:Y:S01]  /*2970*/  S2UR UR5, SR_CgaCtaId ;  /* 0x00000000000579c3 */ /* 0x000ea20000008800 */
[----:B------:R-:W-:Y:S01]  /*2980*/  NOP ;  /* 0x0000000000007918 */ /* 0x000fe20000000000 */
[----:B------:R-:W-:Y:S01]  /*2990*/  UMOV UR4, 0x50 ;  /* 0x0000005000047882 */ /* 0x000fe20000000000 */
[----:B------:R-:W-:Y:S02]  /*29a0*/  IMAD.U32 R0, RZ, RZ, UR23 ;  /* 0x00000017ff007e24 */ /* 0x000fe4000f8e00ff */
[----:B------:R-:W-:Y:S02]  /*29b0*/  IMAD.MOV.U32 R3, RZ, RZ, 0x3 ;  /* 0x00000003ff037424 */ /* 0x000fe400078e00ff */
[----:B------:R-:W-:Y:S01]  /*29c0*/  IMAD.MOV.U32 R7, RZ, RZ, 0x1 ;  /* 0x00000001ff077424 */ /* 0x000fe200078e00ff */
[----:B------:R-:W-:-:S04]  /*29d0*/  LOP3.LUT R0, R0, 0xffff, RZ, 0xc0, !PT ;  /* 0x0000ffff00007812 */ /* 0x000fc800078ec0ff */
[----:B------:R-:W-:-:S05]  /*29e0*/  SHF.R.U32.HI R0, RZ, 0x5, R0 ;  /* 0x00000005ff007819 */ /* 0x000fca0000011600 */
[----:B------:R-:W-:Y:S01]  /*29f0*/  VIADD R2, R0, 0x10 ;  /* 0x0000001000027836 */ /* 0x000fe20000000000 */
[----:B------:R-:W-:Y:S01]  /*2a00*/  SHF.L.U32 R0, R3, R0, RZ ;  /* 0x0000000003007219 */ /* 0x000fe200000006ff */
[----:B--2---:R-:W-:-:S03]  /*2a10*/  ULEA UR6, UR5, UR4, 0x18 ;  /* 0x0000000405067291 */ /* 0x004fc6000f8ec0ff */
[----:B------:R-:W-:-:S04]  /*2a20*/  SHF.L.U32 R3, R7, R2, RZ ;  /* 0x0000000207037219 */ /* 0x000fc800000006ff */
[----:B------:R-:W-:Y:S02]  /*2a30*/  LOP3.LUT R0, R3, R0, RZ, 0xfc, !PT ;  /* 0x0000000003007212 */ /* 0x000fe400078efcff */
[----:B------:R-:W2:Y:S02]  /*2a40*/  LDS R5, [UR6] ;  /* 0x00000006ff057984 */ /* 0x000ea40008000800 */
[C---:B------:R-:W-:Y:S02]  /*2a50*/  LOP3.LUT R2, R0.reuse, 0xffff, RZ, 0xc0, !PT ;  /* 0x0000ffff00027812 */ /* 0x040fe400078ec0ff */
[----:B--2---:R-:W-:-:S04]  /*2a60*/  LOP3.LUT R3, R0, 0xffff, R5, 0x80, !PT ;  /* 0x0000ffff00037812 */ /* 0x004fc800078e8005 */
[----:B------:R-:W-:-:S13]  /*2a70*/  ISETP.NE.AND P0, PT, R3, R2, PT ;  /* 0x000000020300720c */ /* 0x000fda0003f05270 */
[----:B------:R-:W-:Y:S05]  /*2a80*/  @P0 BRA `(.L_x_76) ;  /* 0x0000000000500947 */ /* 0x000fea0003800000 */
[----:B------:R-:W-:Y:S02]  /*2a90*/  SHF.R.U32.HI R5, RZ, 0x10, R5 ;  /* 0x00000010ff057819 */ /* 0x000fe40000011605 */
[----:B------:R-:W-:-:S04]  /*2aa0*/  SHF.R.U32.HI R2, RZ, 0x10, R0 ;  /* 0x00000010ff027819 */ /* 0x000fc80000011600 */
[----:B------:R-:W-:-:S04]  /*2ab0*/  LOP3.LUT R5, R5, R2, RZ, 0xc0, !PT ;  /* 0x0000000205057212 */ /* 0x000fc800078ec0ff */
[----:B------:R-:W-:-:S13]  /*2ac0*/  ISETP.NE.AND P0, PT, R5, R2, PT ;  /* 0x000000020500720c */ /* 0x000fda0003f05270 */
[----:B------:R-:W-:Y:S05]  /*2ad0*/  @P0 BRA `(.L_x_77) ;  /* 0x0000000000300947 */ /* 0x000fea0003800000 */
[----:B------:R-:W-:Y:S01]  /*2ae0*/  R2UR UR4, R0 ;  /* 0x00000000000472ca */ /* 0x000fe200000e0000 */
[----:B------:R-:W-:Y:S01]  /*2af0*/  VOTEU.ANY UR5, UPT, PT ;  /* 0x0000000000057886 */ /* 0x000fe200038e0100 */
[----:B------:R-:W2:Y:S01]  /*2b00*/  S2R R0, SR_LANEID ;  /* 0x0000000000007919 */ /* 0x000ea20000000000 */
[----:B------:R-:W-:-:S10]  /*2b10*/  UFLO.U32 UR5, UR5 ;  /* 0x00000005000572bd */ /* 0x000fd400080e0000 */
[----:B------:R-:W-:-:S06]  /*2b20*/  ULOP3.LUT UR4, URZ, UR4, URZ, 0x33, !UPT ;  /* 0x00000004ff047292 */ /* 0x000fcc000f8e33ff */
[----:B------:R-:W-:-:S04]  /*2b30*/  IMAD.U32 R2, RZ, RZ, UR4 ;  /* 0x00000004ff027e24 */ /* 0x000fc8000f8e00ff */
[----:B------:R-:W3:Y:S02]  /*2b40*/  REDUX UR7, R2 ;  /* 0x00000000020773c4 */ /* 0x000ee40000000000 */
[----:B------:R4:W-:Y:S01]  /*2b50*/  UTCATOMSWS.AND URZ, UR4 ;  /* 0x0000000400ff79e3 */ /* 0x0009e20008000000 */
[----:B--2---:R-:W-:Y:S01]  /*2b60*/  ISETP.EQ.U32.AND P0, PT, R0, UR5, PT ;  /* 0x0000000500007c0c */ /* 0x004fe2000bf02070 */
[----:B---3--:R-:W-:-:S12]  /*2b70*/  IMAD.U32 R0, RZ, RZ, UR7 ;  /* 0x00000007ff007e24 */ /* 0x008fd8000f8e00ff */
[----:B------:R4:W-:Y:S01]  /*2b80*/  @P0 ATOMS.AND RZ, [UR6], R0 ;  /* 0x00000000ffff098c */ /* 0x0009e2000a800006 */
[----:B------:R-:W-:Y:S05]  /*2b90*/  BRA `(.L_x_75) ;  /* 0x0000000000147947 */ /* 0x000fea0003800000 */
.L_x_77:
[----:B------:R-:W-:-:S07]  /*2ba0*/  MOV R2, 0x2bc0 ;  /* 0x00002bc000027802 */ /* 0x000fce0000000f00 */
[----:B-1----:R-:W-:Y:S05]  /*2bb0*/  CALL.REL.NOINC `($__internal_0_$__cuda_sm10x_tcgen05_guardrail_trap_col_being_dealloced_not_returned_by_alloc) ;  /* 0x0000000000447944 */ /* 0x002fea0003c00000 */
[----:B------:R-:W-:Y:S05]  /*2bc0*/  BRA `(.L_x_75) ;  /* 0x0000000000087947 */ /* 0x000fea0003800000 */
.L_x_76:
[----:B------:R-:W-:-:S07]  /*2bd0*/  MOV R2, 0x2bf0 ;  /* 0x00002bf000027802 */ /* 0x000fce0000000f00 */
[----:B-1----:R-:W-:Y:S05]  /*2be0*/  CALL.REL.NOINC `($__internal_2_$__cuda_sm10x_tcgen05_guardrail_trap_unallocated_columns_being_dealloced) ;  /* 0x0000000000507944 */ /* 0x002fea0003c00000 */
.L_x_75:
[----:B------:R-:W-:Y:S01]  /*2bf0*/  NOP ;  /* 0x0000000000007918 */ /* 0x000fe20000000000 */
[----:B----4-:R-:W-:Y:S05]  /*2c00*/  EXIT ;  /* 0x000000000000794d */ /* 0x010fea0003800000 */
.L_x_60:
[----:B------:R-:W2:Y:S02]  /*2c10*/  SYNCS.PHASECHK.TRANS64.TRYWAIT P0, [UR8+0xc000], RZ ;  /* 0x00c000ffff0075a7 */ /* 0x000ea40008001108 */
[----:B--2---:R-:W-:Y:S05]  /*2c20*/  @!P0 BRA `(.L_x_60) ;  /* 0xfffffffc00f88947 */ /* 0x004fea000383ffff */
[----:B------:R-:W-:Y:S05]  /*2c30*/  BRA `(.L_x_78) ;  /* 0xfffffff000287947 */ /* 0x000fea000383ffff */
.L_x_62:
[----:B------:R-:W2:Y:S02]  /*2c40*/  SYNCS.PHASECHK.TRANS64.TRYWAIT P1, [UR8+0xc020], RZ ;  /* 0x00c020ffff0075a7 */ /* 0x000ea40008021108 */
[----:B--2---:R-:W-:Y:S05]  /*2c50*/  @!P1 BRA `(.L_x_62) ;  /* 0xfffffffc00f89947 */ /* 0x004fea000383ffff */
[----:B------:R-:W-:Y:S05]  /*2c60*/  BRA `(.L_x_79) ;  /* 0xfffffff0009c7947 */ /* 0x000fea000383ffff */
.L_x_63:
[----:B------:R-:W3:Y:S02]  /*2c70*/  SYNCS.PHASECHK.TRANS64.TRYWAIT P0, [UR28+0xc000], R2 ;  /* 0x00c00002ff0075a7 */ /* 0x000ee4000800111c */
[----:B---3--:R-:W-:Y:S05]  /*2c80*/  @!P0 BRA `(.L_x_63) ;  /* 0xfffffffc00f88947 */ /* 0x008fea000383ffff */
[----:B------:R-:W-:Y:S05]  /*2c90*/  BRA `(.L_x_80) ;  /* 0xfffffff4001c7947 */ /* 0x000fea000383ffff */
.L_x_65:
[----:B------:R-:W3:Y:S02]  /*2ca0*/  SYNCS.PHASECHK.TRANS64.TRYWAIT P0, [UR28+0xc020], R2 ;  /* 0x00c02002ff0075a7 */ /* 0x000ee4000800111c */
[----:B---3--:R-:W-:Y:S05]  /*2cb0*/  @!P0 BRA `(.L_x_65) ;  /* 0xfffffffc00f88947 */ /* 0x008fea000383ffff */
[----:B------:R-:W-:Y:S05]  /*2cc0*/  BRA `(.L_x_81) ;  /* 0xfffffff4008c7947 */ /* 0x000fea000383ffff */
        .weak           $__internal_0_$__cuda_sm10x_tcgen05_guardrail_trap_col_being_dealloced_not_returned_by_alloc
        .type           $__internal_0_$__cuda_sm10x_tcgen05_guardrail_trap_col_being_dealloced_not_returned_by_alloc,@function
        .size           $__internal_0_$__cuda_sm10x_tcgen05_guardrail_trap_col_being_dealloced_not_returned_by_alloc,($__internal_1_$__cuda_sm10x_tcgen05_guardrail_trap_phase_invalid_during_alloc - $__internal_0_$__cuda_sm10x_tcgen05_guardrail_trap_col_being_dealloced_not_returned_by_alloc)
$__internal_0_$__cuda_sm10x_tcgen05_guardrail_trap_col_being_dealloced_not_returned_by_alloc:
[----:B------:R-:W-:Y:S05]  /*2cd0*/  BPT.TRAP 0x1 ;  /* 0x000000040000795c */ /* 0x000fea0000300000 */
[----:B------:R-:W-:-:S04]  /*2ce0*/  IMAD.MOV.U32 R3, RZ, RZ, 0x0 ;  /* 0x00000000ff037424 */ /* 0x000fc800078e00ff */
[----:B------:R-:W-:Y:S05]  /*2cf0*/  RET.REL.NODEC R2 `(gluon_tcgen05) ;  /* 0xffffffd002c07950 */ /* 0x000fea0003c3ffff */
        .weak           $__internal_1_$__cuda_sm10x_tcgen05_guardrail_trap_phase_invalid_during_alloc
        .type           $__internal_1_$__cuda_sm10x_tcgen05_guardrail_trap_phase_invalid_during_alloc,@function
        .size           $__internal_1_$__cuda_sm10x_tcgen05_guardrail_trap_phase_invalid_during_alloc,($__internal_2_$__cuda_sm10x_tcgen05_guardrail_trap_unallocated_columns_being_dealloced - $__internal_1_$__cuda_sm10x_tcgen05_guardrail_trap_phase_invalid_during_alloc)
$__internal_1_$__cuda_sm10x_tcgen05_guardrail_trap_phase_invalid_during_alloc:
[----:B------:R-:W-:Y:S05]  /*2d00*/  BPT.TRAP 0x1 ;  /* 0x000000040000795c */ /* 0x000fea0000300000 */
[----:B------:R-:W-:-:S04]  /*2d10*/  IMAD.MOV.U32 R3, RZ, RZ, 0x0 ;  /* 0x00000000ff037424 */ /* 0x000fc800078e00ff */
[----:B------:R-:W-:Y:S05]  /*2d20*/  RET.REL.NODEC R2 `(gluon_tcgen05) ;  /* 0xffffffd002b47950 */ /* 0x000fea0003c3ffff */
        .weak           $__internal_2_$__cuda_sm10x_tcgen05_guardrail_trap_unallocated_columns_being_dealloced
        .type           $__internal_2_$__cuda_sm10x_tcgen05_guardrail_trap_unallocated_columns_being_dealloced,@function
        .size           $__internal_2_$__cuda_sm10x_tcgen05_guardrail_trap_unallocated_columns_being_dealloced,(.L_x_85 - $__internal_2_$__cuda_sm10x_tcgen05_guardrail_trap_unallocated_columns_being_dealloced)
$__internal_2_$__cuda_sm10x_tcgen05_guardrail_trap_unallocated_columns_being_dealloced:
[----:B------:R-:W-:Y:S05]  /*2d30*/  BPT.TRAP 0x1 ;  /* 0x000000040000795c */ /* 0x000fea0000300000 */
[----:B------:R-:W-:-:S04]  /*2d40*/  IMAD.MOV.U32 R3, RZ, RZ, 0x0 ;  /* 0x00000000ff037424 */ /* 0x000fc800078e00ff */
[----:B------:R-:W-:Y:S05]  /*2d50*/  RET.REL.NODEC R2 `(gluon_tcgen05) ;  /* 0xffffffd002a87950 */ /* 0x000fea0003c3ffff */
.L_x_82:
[----:B------:R-:W-:-:S00]  /*2d60*/  BRA `(.L_x_82) ;  /* 0xfffffffc00fc7947 */ /* 0x000fc0000383ffff */
[----:B------:R-:W-:-:S00]  /*2d70*/  NOP ;  /* 0x0000000000007918 */ /* 0x000fc00000000000 */
        /* <DEDUP_REMOVED lines=8> */
.L_x_85:


//--------------------- .nv.shared.gluon_tcgen05  --------------------------
	.section	.nv.shared.gluon_tcgen05,"aw",@nobits
	.sectionflags	@""
	.align	16
	.zero		1024


//--------------------- .nv.shared.reserved.0     --------------------------
	.section	.nv.shared.reserved.0,"aw",@nobits
	.align	8
	.weak		__nv_reservedSMEM_offset_0_alias
	.size		__nv_reservedSMEM_offset_0_alias, 0, 64
	.other		__nv_reservedSMEM_offset_0_alias,@"STO_CUDA_RESERVED_SHARED STV_DEFAULT"
__nv_reservedSMEM_offset_0_alias:
	.zero		0
.nv.shared.reserved.0:
	.zero		64
	.weak		__nv_reservedSMEM_allocation_phase
	.type		__nv_reservedSMEM_allocation_phase,@object
	.size		__nv_reservedSMEM_allocation_phase,(.L_0 - __nv_reservedSMEM_allocation_phase)
__nv_reservedSMEM_allocation_phase:
	.zero		1
.L_0:
	.zero		7
	.weak		__nv_reservedSMEM_devtool_atexit_pc
	.type		__nv_reservedSMEM_devtool_atexit_pc,@object
	.size		__nv_reservedSMEM_devtool_atexit_pc,(__nv_reservedSMEM_allocation_mask - __nv_reservedSMEM_devtool_atexit_pc)
__nv_reservedSMEM_devtool_atexit_pc:
	.zero		8
	.weak		__nv_reservedSMEM_allocation_mask
	.type		__nv_reservedSMEM_allocation_mask,@object
	.size		__nv_reservedSMEM_allocation_mask,(.L_2 - __nv_reservedSMEM_allocation_mask)
__nv_reservedSMEM_allocation_mask:
	.zero		4
.L_2:


//--------------------- .nv.constant0.gluon_tcgen05 --------------------------
	.section	.nv.constant0.gluon_tcgen05,"a",@progbits
	.sectionflags	@""
	.align	4
.nv.constant0.gluon_tcgen05:
	.zero		976


//--------------------- SYMBOLS --------------------------

	.type		.nv.reservedSmem.offset0,@object
	.size		.nv.reservedSmem.offset0,0x4
	.type		.nv.reservedSmem.cap,@object
	.size		.nv.reservedSmem.cap,0x4
